//
// Generated by NVIDIA NVVM Compiler
//
// Compiler Build ID: CL-36424714
// Cuda compilation tools, release 13.0, V13.0.88
// Based on NVVM 20.0.0
//

.version 9.0
.target sm_100
.address_size 64

	// .globl	_Z25binAtomsWithinSliceKernelPKfjPKjjjjfPf
.global .align 1 .b8 _ZN34_INTERNAL_375fb707_4_k_cu_d948fb0d4cuda3std3__45__cpo5beginE[1];
.global .align 1 .b8 _ZN34_INTERNAL_375fb707_4_k_cu_d948fb0d4cuda3std3__45__cpo3endE[1];
.global .align 1 .b8 _ZN34_INTERNAL_375fb707_4_k_cu_d948fb0d4cuda3std3__45__cpo6cbeginE[1];
.global .align 1 .b8 _ZN34_INTERNAL_375fb707_4_k_cu_d948fb0d4cuda3std3__45__cpo4cendE[1];
.global .align 1 .b8 _ZN34_INTERNAL_375fb707_4_k_cu_d948fb0d4cuda3std3__45__cpo6rbeginE[1];
.global .align 1 .b8 _ZN34_INTERNAL_375fb707_4_k_cu_d948fb0d4cuda3std3__45__cpo4rendE[1];
.global .align 1 .b8 _ZN34_INTERNAL_375fb707_4_k_cu_d948fb0d4cuda3std3__45__cpo7crbeginE[1];
.global .align 1 .b8 _ZN34_INTERNAL_375fb707_4_k_cu_d948fb0d4cuda3std3__45__cpo5crendE[1];
.global .align 1 .b8 _ZN34_INTERNAL_375fb707_4_k_cu_d948fb0d4cuda3std3__436_GLOBAL__N__375fb707_4_k_cu_d948fb0d6ignoreE[1];
.global .align 1 .b8 _ZN34_INTERNAL_375fb707_4_k_cu_d948fb0d4cuda3std3__419piecewise_constructE[1];
.global .align 1 .b8 _ZN34_INTERNAL_375fb707_4_k_cu_d948fb0d4cuda3std3__48in_placeE[1];
.global .align 1 .b8 _ZN34_INTERNAL_375fb707_4_k_cu_d948fb0d4cuda3std3__420unreachable_sentinelE[1];
.global .align 1 .b8 _ZN34_INTERNAL_375fb707_4_k_cu_d948fb0d4cuda3std3__47nulloptE[1];
.global .align 1 .b8 _ZN34_INTERNAL_375fb707_4_k_cu_d948fb0d4cuda3std3__48unexpectE[1];
.global .align 1 .b8 _ZN34_INTERNAL_375fb707_4_k_cu_d948fb0d4cuda3std6ranges3__45__cpo4swapE[1];
.global .align 1 .b8 _ZN34_INTERNAL_375fb707_4_k_cu_d948fb0d4cuda3std6ranges3__45__cpo9iter_moveE[1];
.global .align 1 .b8 _ZN34_INTERNAL_375fb707_4_k_cu_d948fb0d4cuda3std6ranges3__45__cpo5beginE[1];
.global .align 1 .b8 _ZN34_INTERNAL_375fb707_4_k_cu_d948fb0d4cuda3std6ranges3__45__cpo3endE[1];
.global .align 1 .b8 _ZN34_INTERNAL_375fb707_4_k_cu_d948fb0d4cuda3std6ranges3__45__cpo6cbeginE[1];
.global .align 1 .b8 _ZN34_INTERNAL_375fb707_4_k_cu_d948fb0d4cuda3std6ranges3__45__cpo4cendE[1];
.global .align 1 .b8 _ZN34_INTERNAL_375fb707_4_k_cu_d948fb0d4cuda3std6ranges3__45__cpo7advanceE[1];
.global .align 1 .b8 _ZN34_INTERNAL_375fb707_4_k_cu_d948fb0d4cuda3std6ranges3__45__cpo9iter_swapE[1];
.global .align 1 .b8 _ZN34_INTERNAL_375fb707_4_k_cu_d948fb0d4cuda3std6ranges3__45__cpo4nextE[1];
.global .align 1 .b8 _ZN34_INTERNAL_375fb707_4_k_cu_d948fb0d4cuda3std6ranges3__45__cpo4prevE[1];
.global .align 1 .b8 _ZN34_INTERNAL_375fb707_4_k_cu_d948fb0d4cuda3std6ranges3__45__cpo4dataE[1];
.global .align 1 .b8 _ZN34_INTERNAL_375fb707_4_k_cu_d948fb0d4cuda3std6ranges3__45__cpo5cdataE[1];
.global .align 1 .b8 _ZN34_INTERNAL_375fb707_4_k_cu_d948fb0d4cuda3std6ranges3__45__cpo4sizeE[1];
.global .align 1 .b8 _ZN34_INTERNAL_375fb707_4_k_cu_d948fb0d4cuda3std6ranges3__45__cpo5ssizeE[1];
.global .align 1 .b8 _ZN34_INTERNAL_375fb707_4_k_cu_d948fb0d4cuda3std6ranges3__45__cpo8distanceE[1];
.global .align 1 .b8 _ZN34_INTERNAL_375fb707_4_k_cu_d948fb0d6thrust24THRUST_300001_SM_1000_NS8cuda_cub3parE[1];
.global .align 1 .b8 _ZN34_INTERNAL_375fb707_4_k_cu_d948fb0d6thrust24THRUST_300001_SM_1000_NS8cuda_cub10par_nosyncE[1];
.global .align 1 .b8 _ZN34_INTERNAL_375fb707_4_k_cu_d948fb0d6thrust24THRUST_300001_SM_1000_NS6system6detail10sequential3seqE[1];
.global .align 1 .b8 _ZN34_INTERNAL_375fb707_4_k_cu_d948fb0d6thrust24THRUST_300001_SM_1000_NS12placeholders2_1E[1];
.global .align 1 .b8 _ZN34_INTERNAL_375fb707_4_k_cu_d948fb0d6thrust24THRUST_300001_SM_1000_NS12placeholders2_2E[1];
.global .align 1 .b8 _ZN34_INTERNAL_375fb707_4_k_cu_d948fb0d6thrust24THRUST_300001_SM_1000_NS12placeholders2_3E[1];
.global .align 1 .b8 _ZN34_INTERNAL_375fb707_4_k_cu_d948fb0d6thrust24THRUST_300001_SM_1000_NS12placeholders2_4E[1];
.global .align 1 .b8 _ZN34_INTERNAL_375fb707_4_k_cu_d948fb0d6thrust24THRUST_300001_SM_1000_NS12placeholders2_5E[1];
.global .align 1 .b8 _ZN34_INTERNAL_375fb707_4_k_cu_d948fb0d6thrust24THRUST_300001_SM_1000_NS12placeholders2_6E[1];
.global .align 1 .b8 _ZN34_INTERNAL_375fb707_4_k_cu_d948fb0d6thrust24THRUST_300001_SM_1000_NS12placeholders2_7E[1];
.global .align 1 .b8 _ZN34_INTERNAL_375fb707_4_k_cu_d948fb0d6thrust24THRUST_300001_SM_1000_NS12placeholders2_8E[1];
.global .align 1 .b8 _ZN34_INTERNAL_375fb707_4_k_cu_d948fb0d6thrust24THRUST_300001_SM_1000_NS12placeholders2_9E[1];
.global .align 1 .b8 _ZN34_INTERNAL_375fb707_4_k_cu_d948fb0d6thrust24THRUST_300001_SM_1000_NS12placeholders3_10E[1];
.global .align 1 .b8 _ZN34_INTERNAL_375fb707_4_k_cu_d948fb0d6thrust24THRUST_300001_SM_1000_NS3seqE[1];

.visible .entry _Z25binAtomsWithinSliceKernelPKfjPKjjjjfPf(
	.param .u64 .ptr .align 1 _Z25binAtomsWithinSliceKernelPKfjPKjjjjfPf_param_0,
	.param .u32 _Z25binAtomsWithinSliceKernelPKfjPKjjjjfPf_param_1,
	.param .u64 .ptr .align 1 _Z25binAtomsWithinSliceKernelPKfjPKjjjjfPf_param_2,
	.param .u32 _Z25binAtomsWithinSliceKernelPKfjPKjjjjfPf_param_3,
	.param .u32 _Z25binAtomsWithinSliceKernelPKfjPKjjjjfPf_param_4,
	.param .u32 _Z25binAtomsWithinSliceKernelPKfjPKjjjjfPf_param_5,
	.param .f32 _Z25binAtomsWithinSliceKernelPKfjPKjjjjfPf_param_6,
	.param .u64 .ptr .align 1 _Z25binAtomsWithinSliceKernelPKfjPKjjjjfPf_param_7
)
{
	.reg .pred 	%p<31>;
	.reg .b32 	%r<57>;
	.reg .b32 	%f<37>;
	.reg .b64 	%rd<29>;
	.reg .b64 	%fd<5>;

	ld.param.u64 	%rd5, [_Z25binAtomsWithinSliceKernelPKfjPKjjjjfPf_param_0];
	ld.param.u32 	%r26, [_Z25binAtomsWithinSliceKernelPKfjPKjjjjfPf_param_1];
	ld.param.u64 	%rd4, [_Z25binAtomsWithinSliceKernelPKfjPKjjjjfPf_param_2];
	ld.param.u32 	%r27, [_Z25binAtomsWithinSliceKernelPKfjPKjjjjfPf_param_3];
	ld.param.u32 	%r28, [_Z25binAtomsWithinSliceKernelPKfjPKjjjjfPf_param_4];
	ld.param.u32 	%r29, [_Z25binAtomsWithinSliceKernelPKfjPKjjjjfPf_param_5];
	ld.param.f32 	%f9, [_Z25binAtomsWithinSliceKernelPKfjPKjjjjfPf_param_6];
	ld.param.u64 	%rd6, [_Z25binAtomsWithinSliceKernelPKfjPKjjjjfPf_param_7];
	cvta.to.global.u64 	%rd1, %rd6;
	cvta.to.global.u64 	%rd2, %rd5;
	mov.u32 	%r30, %nctaid.x;
	mov.u32 	%r1, %ntid.x;
	mul.lo.s32 	%r2, %r30, %r1;
	neg.f32 	%f10, %f9;
	add.s32 	%r31, %r28, 1;
	cvt.rn.f32.u32 	%f11, %r31;
	mul.f32 	%f12, %f11, 0f3F000000;
	cvt.rmi.f32.f32 	%f13, %f12;
	mul.f32 	%f1, %f13, %f10;
	add.s32 	%r32, %r29, 1;
	cvt.rn.f32.u32 	%f14, %r32;
	mul.f32 	%f15, %f14, 0f3F000000;
	cvt.rmi.f32.f32 	%f16, %f15;
	mul.f32 	%f2, %f16, %f10;
	cvt.rn.f32.u32 	%f17, %r28;
	fma.rn.f32 	%f3, %f9, %f17, %f1;
	cvt.rn.f32.u32 	%f18, %r29;
	fma.rn.f32 	%f4, %f9, %f18, %f2;
	setp.eq.s32 	%p1, %r26, 0;
	@%p1 bra 	$L__BB0_23;
	mov.u32 	%r33, %ctaid.x;
	mov.u32 	%r34, %tid.x;
	mad.lo.s32 	%r3, %r33, %r1, %r34;
	setp.eq.s32 	%p2, %r27, 0;
	add.s32 	%r4, %r28, -1;
	add.s32 	%r5, %r29, -1;
	@%p2 bra 	$L__BB0_14;
	cvta.to.global.u64 	%rd3, %rd4;
	mul.lo.s32 	%r6, %r29, %r28;
	mov.b32 	%r51, 0;
$L__BB0_3:
	add.s32 	%r15, %r3, %r51;
	setp.ge.u32 	%p3, %r15, %r26;
	@%p3 bra 	$L__BB0_13;
	mov.b32 	%r52, 0;
	mov.u32 	%r53, %r52;
$L__BB0_5:
	mul.wide.u32 	%rd7, %r53, 4;
	add.s64 	%rd8, %rd3, %rd7;
	ld.global.u32 	%r37, [%rd8];
	add.s32 	%r52, %r37, %r52;
	setp.lt.u32 	%p4, %r15, %r52;
	mov.u32 	%r54, %r53;
	@%p4 bra 	$L__BB0_7;
	add.s32 	%r53, %r53, 1;
	setp.ne.s32 	%p5, %r53, %r27;
	mov.u32 	%r54, %r27;
	@%p5 bra 	$L__BB0_5;
$L__BB0_7:
	mul.lo.s32 	%r38, %r15, 3;
	add.s32 	%r39, %r38, 1;
	mul.wide.u32 	%rd9, %r39, 4;
	add.s64 	%rd10, %rd2, %rd9;
	ld.global.f32 	%f7, [%rd10];
	add.s32 	%r40, %r38, 2;
	mul.wide.u32 	%rd11, %r40, 4;
	add.s64 	%rd12, %rd2, %rd11;
	ld.global.f32 	%f8, [%rd12];
	setp.le.f32 	%p6, %f1, %f7;
	setp.le.f32 	%p7, %f7, %f3;
	and.pred  	%p8, %p6, %p7;
	setp.le.f32 	%p9, %f2, %f8;
	setp.le.f32 	%p10, %f8, %f4;
	and.pred  	%p11, %p9, %p10;
	and.pred  	%p13, %p8, %p11;
	not.pred 	%p14, %p13;
	@%p14 bra 	$L__BB0_13;
	sub.f32 	%f19, %f3, %f7;
	cvt.f64.f32 	%fd1, %f19;
	setp.lt.f64 	%p15, %fd1, 0d3D719799812DEA11;
	mov.u32 	%r55, %r4;
	@%p15 bra 	$L__BB0_10;
	sub.f32 	%f20, %f7, %f1;
	div.rn.f32 	%f21, %f20, %f9;
	cvt.rmi.f32.f32 	%f22, %f21;
	cvt.rzi.u32.f32 	%r55, %f22;
$L__BB0_10:
	sub.f32 	%f23, %f4, %f8;
	cvt.f64.f32 	%fd2, %f23;
	setp.lt.f64 	%p16, %fd2, 0d3D719799812DEA11;
	mov.u32 	%r56, %r5;
	@%p16 bra 	$L__BB0_12;
	sub.f32 	%f24, %f8, %f2;
	div.rn.f32 	%f25, %f24, %f9;
	cvt.rmi.f32.f32 	%f26, %f25;
	cvt.rzi.u32.f32 	%r56, %f26;
$L__BB0_12:
	mul.lo.s32 	%r41, %r6, %r54;
	cvt.u64.u32 	%rd13, %r41;
	mul.lo.s32 	%r42, %r55, %r29;
	cvt.u64.u32 	%rd14, %r42;
	add.s64 	%rd15, %rd14, %rd13;
	cvt.u64.u32 	%rd16, %r56;
	add.s64 	%rd17, %rd15, %rd16;
	shl.b64 	%rd18, %rd17, 2;
	add.s64 	%rd19, %rd1, %rd18;
	atom.global.add.f32 	%f27, [%rd19], 0f3F800000;
$L__BB0_13:
	add.s32 	%r51, %r51, %r2;
	setp.lt.u32 	%p17, %r51, %r26;
	@%p17 bra 	$L__BB0_3;
	bra.uni 	$L__BB0_23;
$L__BB0_14:
	mov.b32 	%r48, 0;
$L__BB0_15:
	add.s32 	%r8, %r3, %r48;
	setp.ge.u32 	%p18, %r8, %r26;
	@%p18 bra 	$L__BB0_22;
	mul.lo.s32 	%r44, %r8, 3;
	add.s32 	%r45, %r44, 1;
	mul.wide.u32 	%rd20, %r45, 4;
	add.s64 	%rd21, %rd2, %rd20;
	ld.global.f32 	%f5, [%rd21];
	add.s32 	%r46, %r44, 2;
	mul.wide.u32 	%rd22, %r46, 4;
	add.s64 	%rd23, %rd2, %rd22;
	ld.global.f32 	%f6, [%rd23];
	setp.le.f32 	%p19, %f1, %f5;
	setp.le.f32 	%p20, %f5, %f3;
	and.pred  	%p21, %p19, %p20;
	setp.le.f32 	%p22, %f2, %f6;
	setp.le.f32 	%p23, %f6, %f4;
	and.pred  	%p24, %p22, %p23;
	and.pred  	%p26, %p21, %p24;
	not.pred 	%p27, %p26;
	@%p27 bra 	$L__BB0_22;
	sub.f32 	%f28, %f3, %f5;
	cvt.f64.f32 	%fd3, %f28;
	setp.lt.f64 	%p28, %fd3, 0d3D719799812DEA11;
	mov.u32 	%r49, %r4;
	@%p28 bra 	$L__BB0_19;
	sub.f32 	%f29, %f5, %f1;
	div.rn.f32 	%f30, %f29, %f9;
	cvt.rmi.f32.f32 	%f31, %f30;
	cvt.rzi.u32.f32 	%r49, %f31;
$L__BB0_19:
	sub.f32 	%f32, %f4, %f6;
	cvt.f64.f32 	%fd4, %f32;
	setp.lt.f64 	%p29, %fd4, 0d3D719799812DEA11;
	mov.u32 	%r50, %r5;
	@%p29 bra 	$L__BB0_21;
	sub.f32 	%f33, %f6, %f2;
	div.rn.f32 	%f34, %f33, %f9;
	cvt.rmi.f32.f32 	%f35, %f34;
	cvt.rzi.u32.f32 	%r50, %f35;
$L__BB0_21:
	mul.lo.s32 	%r47, %r49, %r29;
	cvt.u64.u32 	%rd24, %r47;
	cvt.u64.u32 	%rd25, %r50;
	add.s64 	%rd26, %rd24, %rd25;
	shl.b64 	%rd27, %rd26, 2;
	add.s64 	%rd28, %rd1, %rd27;
	atom.global.add.f32 	%f36, [%rd28], 0f3F800000;
$L__BB0_22:
	add.s32 	%r48, %r48, %r2;
	setp.lt.u32 	%p30, %r48, %r26;
	@%p30 bra 	$L__BB0_15;
$L__BB0_23:
	ret;

}
	// .globl	_Z14binAtomsKernelPKfjPKjjjjjfffPf
.visible .entry _Z14binAtomsKernelPKfjPKjjjjjfffPf(
	.param .u64 .ptr .align 1 _Z14binAtomsKernelPKfjPKjjjjjfffPf_param_0,
	.param .u32 _Z14binAtomsKernelPKfjPKjjjjjfffPf_param_1,
	.param .u64 .ptr .align 1 _Z14binAtomsKernelPKfjPKjjjjjfffPf_param_2,
	.param .u32 _Z14binAtomsKernelPKfjPKjjjjjfffPf_param_3,
	.param .u32 _Z14binAtomsKernelPKfjPKjjjjjfffPf_param_4,
	.param .u32 _Z14binAtomsKernelPKfjPKjjjjjfffPf_param_5,
	.param .u32 _Z14binAtomsKernelPKfjPKjjjjjfffPf_param_6,
	.param .f32 _Z14binAtomsKernelPKfjPKjjjjjfffPf_param_7,
	.param .f32 _Z14binAtomsKernelPKfjPKjjjjjfffPf_param_8,
	.param .f32 _Z14binAtomsKernelPKfjPKjjjjjfffPf_param_9,
	.param .u64 .ptr .align 1 _Z14binAtomsKernelPKfjPKjjjjjfffPf_param_10
)
{
	.reg .pred 	%p<43>;
	.reg .b32 	%r<70>;
	.reg .b32 	%f<57>;
	.reg .b64 	%rd<38>;
	.reg .b64 	%fd<7>;

	ld.param.u64 	%rd4, [_Z14binAtomsKernelPKfjPKjjjjjfffPf_param_0];
	ld.param.u32 	%r32, [_Z14binAtomsKernelPKfjPKjjjjjfffPf_param_1];
	ld.param.u32 	%r33, [_Z14binAtomsKernelPKfjPKjjjjjfffPf_param_3];
	ld.param.u32 	%r34, [_Z14binAtomsKernelPKfjPKjjjjjfffPf_param_4];
	ld.param.u32 	%r35, [_Z14binAtomsKernelPKfjPKjjjjjfffPf_param_5];
	ld.param.u32 	%r36, [_Z14binAtomsKernelPKfjPKjjjjjfffPf_param_6];
	ld.param.f32 	%f13, [_Z14binAtomsKernelPKfjPKjjjjjfffPf_param_7];
	ld.param.f32 	%f14, [_Z14binAtomsKernelPKfjPKjjjjjfffPf_param_8];
	ld.param.f32 	%f15, [_Z14binAtomsKernelPKfjPKjjjjjfffPf_param_9];
	ld.param.u64 	%rd5, [_Z14binAtomsKernelPKfjPKjjjjjfffPf_param_10];
	cvta.to.global.u64 	%rd1, %rd5;
	cvta.to.global.u64 	%rd2, %rd4;
	mov.u32 	%r37, %nctaid.x;
	mov.u32 	%r1, %ntid.x;
	mul.lo.s32 	%r2, %r37, %r1;
	neg.f32 	%f16, %f13;
	add.s32 	%r38, %r34, 1;
	cvt.rn.f32.u32 	%f17, %r38;
	mul.f32 	%f18, %f17, 0f3F000000;
	cvt.rmi.f32.f32 	%f19, %f18;
	mul.f32 	%f1, %f19, %f16;
	neg.f32 	%f20, %f14;
	add.s32 	%r39, %r35, 1;
	cvt.rn.f32.u32 	%f21, %r39;
	mul.f32 	%f22, %f21, 0f3F000000;
	cvt.rmi.f32.f32 	%f23, %f22;
	mul.f32 	%f2, %f23, %f20;
	neg.f32 	%f24, %f15;
	add.s32 	%r40, %r36, 1;
	cvt.rn.f32.u32 	%f25, %r40;
	mul.f32 	%f26, %f25, 0f3F000000;
	cvt.rmi.f32.f32 	%f27, %f26;
	mul.f32 	%f3, %f27, %f24;
	cvt.rn.f32.u32 	%f28, %r34;
	fma.rn.f32 	%f4, %f13, %f28, %f1;
	cvt.rn.f32.u32 	%f29, %r35;
	fma.rn.f32 	%f5, %f14, %f29, %f2;
	cvt.rn.f32.u32 	%f30, %r36;
	fma.rn.f32 	%f6, %f15, %f30, %f3;
	setp.eq.s32 	%p1, %r32, 0;
	@%p1 bra 	$L__BB1_27;
	mov.u32 	%r41, %ctaid.x;
	mov.u32 	%r42, %tid.x;
	mad.lo.s32 	%r3, %r41, %r1, %r42;
	setp.eq.s32 	%p2, %r33, 0;
	add.s32 	%r4, %r34, -1;
	add.s32 	%r5, %r35, -1;
	add.s32 	%r6, %r36, -1;
	mul.lo.s32 	%r7, %r36, %r35;
	@%p2 bra 	$L__BB1_16;
	mul.lo.s32 	%r44, %r35, %r34;
	mul.lo.s32 	%r8, %r44, %r36;
	mov.b32 	%r63, 0;
$L__BB1_3:
	add.s32 	%r19, %r3, %r63;
	setp.ge.u32 	%p3, %r19, %r32;
	@%p3 bra 	$L__BB1_15;
	mov.b32 	%r64, 0;
	mov.u32 	%r65, %r64;
$L__BB1_5:
	ld.param.u64 	%rd37, [_Z14binAtomsKernelPKfjPKjjjjjfffPf_param_2];
	cvta.to.global.u64 	%rd6, %rd37;
	mul.wide.u32 	%rd7, %r65, 4;
	add.s64 	%rd8, %rd6, %rd7;
	ld.global.u32 	%r46, [%rd8];
	add.s32 	%r64, %r46, %r64;
	setp.lt.u32 	%p4, %r19, %r64;
	mov.u32 	%r66, %r65;
	@%p4 bra 	$L__BB1_7;
	add.s32 	%r65, %r65, 1;
	setp.ne.s32 	%p5, %r65, %r33;
	mov.u32 	%r66, %r33;
	@%p5 bra 	$L__BB1_5;
$L__BB1_7:
	mul.lo.s32 	%r47, %r19, 3;
	mul.wide.u32 	%rd9, %r47, 4;
	add.s64 	%rd10, %rd2, %rd9;
	ld.global.f32 	%f10, [%rd10];
	add.s32 	%r48, %r47, 1;
	mul.wide.u32 	%rd11, %r48, 4;
	add.s64 	%rd12, %rd2, %rd11;
	ld.global.f32 	%f11, [%rd12];
	add.s32 	%r49, %r47, 2;
	mul.wide.u32 	%rd13, %r49, 4;
	add.s64 	%rd14, %rd2, %rd13;
	ld.global.f32 	%f12, [%rd14];
	setp.le.f32 	%p6, %f1, %f10;
	setp.le.f32 	%p7, %f10, %f4;
	and.pred  	%p8, %p6, %p7;
	setp.le.f32 	%p9, %f2, %f11;
	setp.le.f32 	%p10, %f11, %f5;
	and.pred  	%p11, %p9, %p10;
	and.pred  	%p13, %p8, %p11;
	setp.le.f32 	%p14, %f3, %f12;
	setp.le.f32 	%p15, %f12, %f6;
	and.pred  	%p16, %p14, %p15;
	and.pred  	%p18, %p13, %p16;
	not.pred 	%p19, %p18;
	@%p19 bra 	$L__BB1_15;
	sub.f32 	%f31, %f4, %f10;
	cvt.f64.f32 	%fd1, %f31;
	setp.lt.f64 	%p20, %fd1, 0d3D719799812DEA11;
	mov.u32 	%r67, %r4;
	@%p20 bra 	$L__BB1_10;
	sub.f32 	%f32, %f10, %f1;
	div.rn.f32 	%f33, %f32, %f13;
	cvt.rmi.f32.f32 	%f34, %f33;
	cvt.rzi.u32.f32 	%r67, %f34;
$L__BB1_10:
	sub.f32 	%f35, %f5, %f11;
	cvt.f64.f32 	%fd2, %f35;
	setp.lt.f64 	%p21, %fd2, 0d3D719799812DEA11;
	mov.u32 	%r68, %r5;
	@%p21 bra 	$L__BB1_12;
	sub.f32 	%f36, %f11, %f2;
	div.rn.f32 	%f37, %f36, %f14;
	cvt.rmi.f32.f32 	%f38, %f37;
	cvt.rzi.u32.f32 	%r68, %f38;
$L__BB1_12:
	sub.f32 	%f39, %f6, %f12;
	cvt.f64.f32 	%fd3, %f39;
	setp.lt.f64 	%p22, %fd3, 0d3D719799812DEA11;
	mov.u32 	%r69, %r6;
	@%p22 bra 	$L__BB1_14;
	sub.f32 	%f40, %f12, %f3;
	div.rn.f32 	%f41, %f40, %f15;
	cvt.rmi.f32.f32 	%f42, %f41;
	cvt.rzi.u32.f32 	%r69, %f42;
$L__BB1_14:
	mul.lo.s32 	%r50, %r8, %r66;
	cvt.u64.u32 	%rd15, %r50;
	mul.lo.s32 	%r51, %r7, %r67;
	cvt.u64.u32 	%rd16, %r51;
	add.s64 	%rd17, %rd16, %rd15;
	mul.lo.s32 	%r52, %r68, %r36;
	cvt.u64.u32 	%rd18, %r52;
	add.s64 	%rd19, %rd17, %rd18;
	cvt.u64.u32 	%rd20, %r69;
	add.s64 	%rd21, %rd19, %rd20;
	shl.b64 	%rd22, %rd21, 2;
	add.s64 	%rd23, %rd1, %rd22;
	atom.global.add.f32 	%f43, [%rd23], 0f3F800000;
$L__BB1_15:
	add.s32 	%r63, %r63, %r2;
	setp.lt.u32 	%p23, %r63, %r32;
	@%p23 bra 	$L__BB1_3;
	bra.uni 	$L__BB1_27;
$L__BB1_16:
	mov.b32 	%r59, 0;
$L__BB1_17:
	add.s32 	%r10, %r3, %r59;
	setp.ge.u32 	%p24, %r10, %r32;
	@%p24 bra 	$L__BB1_26;
	mul.lo.s32 	%r54, %r10, 3;
	mul.wide.u32 	%rd24, %r54, 4;
	add.s64 	%rd25, %rd2, %rd24;
	ld.global.f32 	%f7, [%rd25];
	add.s32 	%r55, %r54, 1;
	mul.wide.u32 	%rd26, %r55, 4;
	add.s64 	%rd27, %rd2, %rd26;
	ld.global.f32 	%f8, [%rd27];
	add.s32 	%r56, %r54, 2;
	mul.wide.u32 	%rd28, %r56, 4;
	add.s64 	%rd29, %rd2, %rd28;
	ld.global.f32 	%f9, [%rd29];
	setp.le.f32 	%p25, %f1, %f7;
	setp.le.f32 	%p26, %f7, %f4;
	and.pred  	%p27, %p25, %p26;
	setp.le.f32 	%p28, %f2, %f8;
	setp.le.f32 	%p29, %f8, %f5;
	and.pred  	%p30, %p28, %p29;
	and.pred  	%p32, %p27, %p30;
	setp.le.f32 	%p33, %f3, %f9;
	setp.le.f32 	%p34, %f9, %f6;
	and.pred  	%p35, %p33, %p34;
	and.pred  	%p37, %p32, %p35;
	not.pred 	%p38, %p37;
	@%p38 bra 	$L__BB1_26;
	sub.f32 	%f44, %f4, %f7;
	cvt.f64.f32 	%fd4, %f44;
	setp.lt.f64 	%p39, %fd4, 0d3D719799812DEA11;
	mov.u32 	%r60, %r4;
	@%p39 bra 	$L__BB1_21;
	sub.f32 	%f45, %f7, %f1;
	div.rn.f32 	%f46, %f45, %f13;
	cvt.rmi.f32.f32 	%f47, %f46;
	cvt.rzi.u32.f32 	%r60, %f47;
$L__BB1_21:
	sub.f32 	%f48, %f5, %f8;
	cvt.f64.f32 	%fd5, %f48;
	setp.lt.f64 	%p40, %fd5, 0d3D719799812DEA11;
	mov.u32 	%r61, %r5;
	@%p40 bra 	$L__BB1_23;
	sub.f32 	%f49, %f8, %f2;
	div.rn.f32 	%f50, %f49, %f14;
	cvt.rmi.f32.f32 	%f51, %f50;
	cvt.rzi.u32.f32 	%r61, %f51;
$L__BB1_23:
	sub.f32 	%f52, %f6, %f9;
	cvt.f64.f32 	%fd6, %f52;
	setp.lt.f64 	%p41, %fd6, 0d3D719799812DEA11;
	mov.u32 	%r62, %r6;
	@%p41 bra 	$L__BB1_25;
	sub.f32 	%f53, %f9, %f3;
	div.rn.f32 	%f54, %f53, %f15;
	cvt.rmi.f32.f32 	%f55, %f54;
	cvt.rzi.u32.f32 	%r62, %f55;
$L__BB1_25:
	mul.lo.s32 	%r57, %r7, %r60;
	cvt.u64.u32 	%rd30, %r57;
	mul.lo.s32 	%r58, %r61, %r36;
	cvt.u64.u32 	%rd31, %r58;
	add.s64 	%rd32, %rd30, %rd31;
	cvt.u64.u32 	%rd33, %r62;
	add.s64 	%rd34, %rd32, %rd33;
	shl.b64 	%rd35, %rd34, 2;
	add.s64 	%rd36, %rd1, %rd35;
	atom.global.add.f32 	%f56, [%rd36], 0f3F800000;
$L__BB1_26:
	add.s32 	%r59, %r59, %r2;
	setp.lt.u32 	%p42, %r59, %r32;
	@%p42 bra 	$L__BB1_17;
$L__BB1_27:
	ret;

}
	// .globl	_ZN3cub18CUB_300001_SM_10006detail11EmptyKernelIvEEvv
.visible .entry _ZN3cub18CUB_300001_SM_10006detail11EmptyKernelIvEEvv()
{


	ret;

}


// ===== COMPILED SASS (sm_100) =====

	.target	sm_100

	.elftype	@"ET_EXEC"


//--------------------- .note.nv.tkinfo           --------------------------
	.section	.note.nv.tkinfo,"",@"SHT_NOTE"
	.sectionflags	@"SHF_NOTE_NV_TKINFO"
	.tkinfo
        /*0018*/ 	.word	0x00000002
        /*0030*/ 	.string	""
        /*0030*/ 	.string	"ptxas"
        /*0030*/ 	.string	"Cuda compilation tools, release 13.0, V13.0.88"
        /*0030*/ 	.string	"Build cuda_13.0.r13.0/compiler.36424714_0"
        /*0030*/ 	.string	"-arch sm_100 -m 64 "



//--------------------- .note.nv.cuinfo           --------------------------
	.section	.note.nv.cuinfo,"",@"SHT_NOTE"
	.sectionflags	@"SHF_NOTE_NV_CUINFO"
        /*0018*/ 	.short	0x0002
        /*001a*/ 	.short	0x0064
        /*001c*/ 	.short	0x0082
	.zero		2


//--------------------- .nv.info                  --------------------------
	.section	.nv.info,"",@"SHT_CUDA_INFO"
	.align	4


	//----- nvinfo : EIATTR_REGCOUNT
	.align		4
        /*0000*/ 	.byte	0x04, 0x2f
        /*0002*/ 	.short	(.L_44 - .L_43)
	.align		4
.L_43:
        /*0004*/ 	.word	index@(_Z25binAtomsWithinSliceKernelPKfjPKjjjjfPf)
        /*0008*/ 	.word	0x00000018


	//----- nvinfo : EIATTR_FRAME_SIZE
	.align		4
.L_44:
        /*000c*/ 	.byte	0x04, 0x11
        /*000e*/ 	.short	(.L_46 - .L_45)
	.align		4
.L_45:
        /*0010*/ 	.word	index@($__internal_1_$__cuda_sm3x_div_rn_noftz_f32_slowpath)
        /*0014*/ 	.word	0x00000000


	//----- nvinfo : EIATTR_FRAME_SIZE
	.align		4
.L_46:
        /*0018*/ 	.byte	0x04, 0x11
        /*001a*/ 	.short	(.L_48 - .L_47)
	.align		4
.L_47:
        /*001c*/ 	.word	index@(_Z25binAtomsWithinSliceKernelPKfjPKjjjjfPf)
        /*0020*/ 	.word	0x00000000


	//----- nvinfo : EIATTR_REGCOUNT
	.align		4
.L_48:
        /*0024*/ 	.byte	0x04, 0x2f
        /*0026*/ 	.short	(.L_50 - .L_49)
	.align		4
.L_49:
        /*0028*/ 	.word	index@(_Z14binAtomsKernelPKfjPKjjjjjfffPf)
        /*002c*/ 	.word	0x0000001d


	//----- nvinfo : EIATTR_FRAME_SIZE
	.align		4
.L_50:
        /*0030*/ 	.byte	0x04, 0x11
        /*0032*/ 	.short	(.L_52 - .L_51)
	.align		4
.L_51:
        /*0034*/ 	.word	index@($__internal_0_$__cuda_sm3x_div_rn_noftz_f32_slowpath)
        /*0038*/ 	.word	0x00000000


	//----- nvinfo : EIATTR_FRAME_SIZE
	.align		4
.L_52:
        /*003c*/ 	.byte	0x04, 0x11
        /*003e*/ 	.short	(.L_54 - .L_53)
	.align		4
.L_53:
        /*0040*/ 	.word	index@(_Z14binAtomsKernelPKfjPKjjjjjfffPf)
        /*0044*/ 	.word	0x00000000


	//----- nvinfo : EIATTR_REGCOUNT
	.align		4
.L_54:
        /*0048*/ 	.byte	0x04, 0x2f
        /*004a*/ 	.short	(.L_56 - .L_55)
	.align		4
.L_55:
        /*004c*/ 	.word	index@(_ZN3cub18CUB_300001_SM_10006detail11EmptyKernelIvEEvv)
        /*0050*/ 	.word	0x00000004


	//----- nvinfo : EIATTR_FRAME_SIZE
	.align		4
.L_56:
        /*0054*/ 	.byte	0x04, 0x11
        /*0056*/ 	.short	(.L_58 - .L_57)
	.align		4
.L_57:
        /*0058*/ 	.word	index@(_ZN3cub18CUB_300001_SM_10006detail11EmptyKernelIvEEvv)
        /*005c*/ 	.word	0x00000000


	//----- nvinfo : EIATTR_MIN_STACK_SIZE
	.align		4
.L_58:
        /*0060*/ 	.byte	0x04, 0x12
        /*0062*/ 	.short	(.L_60 - .L_59)
	.align		4
.L_59:
        /*0064*/ 	.word	index@(_ZN3cub18CUB_300001_SM_10006detail11EmptyKernelIvEEvv)
        /*0068*/ 	.word	0x00000000


	//----- nvinfo : EIATTR_MIN_STACK_SIZE
	.align		4
.L_60:
        /*006c*/ 	.byte	0x04, 0x12
        /*006e*/ 	.short	(.L_62 - .L_61)
	.align		4
.L_61:
        /*0070*/ 	.word	index@(_Z14binAtomsKernelPKfjPKjjjjjfffPf)
        /*0074*/ 	.word	0x00000000


	//----- nvinfo : EIATTR_MIN_STACK_SIZE
	.align		4
.L_62:
        /*0078*/ 	.byte	0x04, 0x12
        /*007a*/ 	.short	(.L_64 - .L_63)
	.align		4
.L_63:
        /*007c*/ 	.word	index@(_Z25binAtomsWithinSliceKernelPKfjPKjjjjfPf)
        /*0080*/ 	.word	0x00000000
.L_64:


//--------------------- .nv.compat                --------------------------
	.section	.nv.compat,"",@"SHT_CUDA_COMPAT_INFO"
	.align	4
        /*0000*/ 	.byte	0x02, 0x09, 0x00, 0x00, 0x02, 0x02, 0x01, 0x00, 0x02, 0x05, 0x05, 0x00, 0x03, 0x07, 0x01, 0x01
        /*0010*/ 	.byte	0x02, 0x03, 0x00, 0x00, 0x02, 0x06, 0x01, 0x00, 0x04, 0x0b, 0x08, 0x00, 0x01, 0x00, 0x00, 0x00
        /*0020*/ 	.byte	0x00, 0x00, 0x00, 0x00


//--------------------- .nv.info._ZN3cub18CUB_300001_SM_10006detail11EmptyKernelIvEEvv --------------------------
	.section	.nv.info._ZN3cub18CUB_300001_SM_10006detail11EmptyKernelIvEEvv,"",@"SHT_CUDA_INFO"
	.sectionflags	@""
	.align	4


	//----- nvinfo : EIATTR_CUDA_API_VERSION
	.align		4
        /*0000*/ 	.byte	0x04, 0x37
        /*0002*/ 	.short	(.L_66 - .L_65)
.L_65:
        /*0004*/ 	.word	0x00000082


	//----- nvinfo : EIATTR_SPARSE_MMA_MASK
	.align		4
.L_66:
        /*0008*/ 	.byte	0x03, 0x50
        /*000a*/ 	.short	0x0000


	//----- nvinfo : EIATTR_MAXREG_COUNT
	.align		4
        /*000c*/ 	.byte	0x03, 0x1b
        /*000e*/ 	.short	0x00ff


	//----- nvinfo : EIATTR_MERCURY_ISA_VERSION
	.align		4
        /*0010*/ 	.byte	0x03, 0x5f
        /*0012*/ 	.short	0x0101


	//----- nvinfo : EIATTR_VRC_CTA_INIT_COUNT
	.align		4
        /*0014*/ 	.byte	0x02, 0x4a
	.zero		1
	.zero		1


	//----- nvinfo : EIATTR_EXIT_INSTR_OFFSETS
	.align		4
        /*0018*/ 	.byte	0x04, 0x1c
        /*001a*/ 	.short	(.L_68 - .L_67)


	//   ....[0]....
.L_67:
        /*001c*/ 	.word	0x00000010


	//----- nvinfo : EIATTR_SW_WAR
	.align		4
.L_68:
        /*0020*/ 	.byte	0x04, 0x36
        /*0022*/ 	.short	(.L_70 - .L_69)
.L_69:
        /*0024*/ 	.word	0x00000008
.L_70:


//--------------------- .nv.info._Z14binAtomsKernelPKfjPKjjjjjfffPf --------------------------
	.section	.nv.info._Z14binAtomsKernelPKfjPKjjjjjfffPf,"",@"SHT_CUDA_INFO"
	.sectionflags	@""
	.align	4


	//----- nvinfo : EIATTR_CUDA_API_VERSION
	.align		4
        /*0000*/ 	.byte	0x04, 0x37
        /*0002*/ 	.short	(.L_72 - .L_71)
.L_71:
        /*0004*/ 	.word	0x00000082


	//----- nvinfo : EIATTR_KPARAM_INFO
	.align		4
.L_72:
        /*0008*/ 	.byte	0x04, 0x17
        /*000a*/ 	.short	(.L_74 - .L_73)
.L_73:
        /*000c*/ 	.word	0x00000000
        /*0010*/ 	.short	0x000a
        /*0012*/ 	.short	0x0038
        /*0014*/ 	.byte	0x00, 0xf5, 0x21, 0x00


	//----- nvinfo : EIATTR_KPARAM_INFO
	.align		4
.L_74:
        /*0018*/ 	.byte	0x04, 0x17
        /*001a*/ 	.short	(.L_76 - .L_75)
.L_75:
        /*001c*/ 	.word	0x00000000
        /*0020*/ 	.short	0x0009
        /*0022*/ 	.short	0x0030
        /*0024*/ 	.byte	0x00, 0xf0, 0x11, 0x00


	//----- nvinfo : EIATTR_KPARAM_INFO
	.align		4
.L_76:
        /*0028*/ 	.byte	0x04, 0x17
        /*002a*/ 	.short	(.L_78 - .L_77)
.L_77:
        /*002c*/ 	.word	0x00000000
        /*0030*/ 	.short	0x0008
        /*0032*/ 	.short	0x002c
        /*0034*/ 	.byte	0x00, 0xf0, 0x11, 0x00


	//----- nvinfo : EIATTR_KPARAM_INFO
	.align		4
.L_78:
        /*0038*/ 	.byte	0x04, 0x17
        /*003a*/ 	.short	(.L_80 - .L_79)
.L_79:
        /*003c*/ 	.word	0x00000000
        /*0040*/ 	.short	0x0007
        /*0042*/ 	.short	0x0028
        /*0044*/ 	.byte	0x00, 0xf0, 0x11, 0x00


	//----- nvinfo : EIATTR_KPARAM_INFO
	.align		4
.L_80:
        /*0048*/ 	.byte	0x04, 0x17
        /*004a*/ 	.short	(.L_82 - .L_81)
.L_81:
        /*004c*/ 	.word	0x00000000
        /*0050*/ 	.short	0x0006
        /*0052*/ 	.short	0x0024
        /*0054*/ 	.byte	0x00, 0xf0, 0x11, 0x00


	//----- nvinfo : EIATTR_KPARAM_INFO
	.align		4
.L_82:
        /*0058*/ 	.byte	0x04, 0x17
        /*005a*/ 	.short	(.L_84 - .L_83)
.L_83:
        /*005c*/ 	.word	0x00000000
        /*0060*/ 	.short	0x0005
        /*0062*/ 	.short	0x0020
        /*0064*/ 	.byte	0x00, 0xf0, 0x11, 0x00


	//----- nvinfo : EIATTR_KPARAM_INFO
	.align		4
.L_84:
        /*0068*/ 	.byte	0x04, 0x17
        /*006a*/ 	.short	(.L_86 - .L_85)
.L_85:
        /*006c*/ 	.word	0x00000000
        /*0070*/ 	.short	0x0004
        /*0072*/ 	.short	0x001c
        /*0074*/ 	.byte	0x00, 0xf0, 0x11, 0x00


	//----- nvinfo : EIATTR_KPARAM_INFO
	.align		4
.L_86:
        /*0078*/ 	.byte	0x04, 0x17
        /*007a*/ 	.short	(.L_88 - .L_87)
.L_87:
        /*007c*/ 	.word	0x00000000
        /*0080*/ 	.short	0x0003
        /*0082*/ 	.short	0x0018
        /*0084*/ 	.byte	0x00, 0xf0, 0x11, 0x00


	//----- nvinfo : EIATTR_KPARAM_INFO
	.align		4
.L_88:
        /*0088*/ 	.byte	0x04, 0x17
        /*008a*/ 	.short	(.L_90 - .L_89)
.L_89:
        /*008c*/ 	.word	0x00000000
        /*0090*/ 	.short	0x0002
        /*0092*/ 	.short	0x0010
        /*0094*/ 	.byte	0x00, 0xf5, 0x21, 0x00


	//----- nvinfo : EIATTR_KPARAM_INFO
	.align		4
.L_90:
        /*0098*/ 	.byte	0x04, 0x17
        /*009a*/ 	.short	(.L_92 - .L_91)
.L_91:
        /*009c*/ 	.word	0x00000000
        /*00a0*/ 	.short	0x0001
        /*00a2*/ 	.short	0x0008
        /*00a4*/ 	.byte	0x00, 0xf0, 0x11, 0x00


	//----- nvinfo : EIATTR_KPARAM_INFO
	.align		4
.L_92:
        /*00a8*/ 	.byte	0x04, 0x17
        /*00aa*/ 	.short	(.L_94 - .L_93)
.L_93:
        /*00ac*/ 	.word	0x00000000
        /*00b0*/ 	.short	0x0000
        /*00b2*/ 	.short	0x0000
        /*00b4*/ 	.byte	0x00, 0xf5, 0x21, 0x00


	//----- nvinfo : EIATTR_SPARSE_MMA_MASK
	.align		4
.L_94:
        /*00b8*/ 	.byte	0x03, 0x50
        /*00ba*/ 	.short	0x0000


	//----- nvinfo : EIATTR_MAXREG_COUNT
	.align		4
        /*00bc*/ 	.byte	0x03, 0x1b
        /*00be*/ 	.short	0x00ff


	//----- nvinfo : EIATTR_MERCURY_ISA_VERSION
	.align		4
        /*00c0*/ 	.byte	0x03, 0x5f
        /*00c2*/ 	.short	0x0101


	//----- nvinfo : EIATTR_VRC_CTA_INIT_COUNT
	.align		4
        /*00c4*/ 	.byte	0x02, 0x4a
	.zero		1
	.zero		1


	//----- nvinfo : EIATTR_EXIT_INSTR_OFFSETS
	.align		4
        /*00c8*/ 	.byte	0x04, 0x1c
        /*00ca*/ 	.short	(.L_96 - .L_95)


	//   ....[0]....
.L_95:
        /*00cc*/ 	.word	0x00000030


	//   ....[1]....
        /*00d0*/ 	.word	0x00000b60


	//   ....[2]....
        /*00d4*/ 	.word	0x000012e0


	//----- nvinfo : EIATTR_CRS_STACK_SIZE
	.align		4
.L_96:
        /*00d8*/ 	.byte	0x04, 0x1e
        /*00da*/ 	.short	(.L_98 - .L_97)
.L_97:
        /*00dc*/ 	.word	0x00000000


	//----- nvinfo : EIATTR_CBANK_PARAM_SIZE
	.align		4
.L_98:
        /*00e0*/ 	.byte	0x03, 0x19
        /*00e2*/ 	.short	0x0040


	//----- nvinfo : EIATTR_PARAM_CBANK
	.align		4
        /*00e4*/ 	.byte	0x04, 0x0a
        /*00e6*/ 	.short	(.L_100 - .L_99)
	.align		4
.L_99:
        /*00e8*/ 	.word	index@(.nv.constant0._Z14binAtomsKernelPKfjPKjjjjjfffPf)
        /*00ec*/ 	.short	0x0380
        /*00ee*/ 	.short	0x0040


	//----- nvinfo : EIATTR_SW_WAR
	.align		4
.L_100:
        /*00f0*/ 	.byte	0x04, 0x36
        /*00f2*/ 	.short	(.L_102 - .L_101)
.L_101:
        /*00f4*/ 	.word	0x00000008
.L_102:


//--------------------- .nv.info._Z25binAtomsWithinSliceKernelPKfjPKjjjjfPf --------------------------
	.section	.nv.info._Z25binAtomsWithinSliceKernelPKfjPKjjjjfPf,"",@"SHT_CUDA_INFO"
	.sectionflags	@""
	.align	4


	//----- nvinfo : EIATTR_CUDA_API_VERSION
	.align		4
        /*0000*/ 	.byte	0x04, 0x37
        /*0002*/ 	.short	(.L_104 - .L_103)
.L_103:
        /*0004*/ 	.word	0x00000082


	//----- nvinfo : EIATTR_KPARAM_INFO
	.align		4
.L_104:
        /*0008*/ 	.byte	0x04, 0x17
        /*000a*/ 	.short	(.L_106 - .L_105)
.L_105:
        /*000c*/ 	.word	0x00000000
        /*0010*/ 	.short	0x0007
        /*0012*/ 	.short	0x0028
        /*0014*/ 	.byte	0x00, 0xf5, 0x21, 0x00


	//----- nvinfo : EIATTR_KPARAM_INFO
	.align		4
.L_106:
        /*0018*/ 	.byte	0x04, 0x17
        /*001a*/ 	.short	(.L_108 - .L_107)
.L_107:
        /*001c*/ 	.word	0x00000000
        /*0020*/ 	.short	0x0006
        /*0022*/ 	.short	0x0024
        /*0024*/ 	.byte	0x00, 0xf0, 0x11, 0x00


	//----- nvinfo : EIATTR_KPARAM_INFO
	.align		4
.L_108:
        /*0028*/ 	.byte	0x04, 0x17
        /*002a*/ 	.short	(.L_110 - .L_109)
.L_109:
        /*002c*/ 	.word	0x00000000
        /*0030*/ 	.short	0x0005
        /*0032*/ 	.short	0x0020
        /*0034*/ 	.byte	0x00, 0xf0, 0x11, 0x00


	//----- nvinfo : EIATTR_KPARAM_INFO
	.align		4
.L_110:
        /*0038*/ 	.byte	0x04, 0x17
        /*003a*/ 	.short	(.L_112 - .L_111)
.L_111:
        /*003c*/ 	.word	0x00000000
        /*0040*/ 	.short	0x0004
        /*0042*/ 	.short	0x001c
        /*0044*/ 	.byte	0x00, 0xf0, 0x11, 0x00


	//----- nvinfo : EIATTR_KPARAM_INFO
	.align		4
.L_112:
        /*0048*/ 	.byte	0x04, 0x17
        /*004a*/ 	.short	(.L_114 - .L_113)
.L_113:
        /*004c*/ 	.word	0x00000000
        /*0050*/ 	.short	0x0003
        /*0052*/ 	.short	0x0018
        /*0054*/ 	.byte	0x00, 0xf0, 0x11, 0x00


	//----- nvinfo : EIATTR_KPARAM_INFO
	.align		4
.L_114:
        /*0058*/ 	.byte	0x04, 0x17
        /*005a*/ 	.short	(.L_116 - .L_115)
.L_115:
        /*005c*/ 	.word	0x00000000
        /*0060*/ 	.short	0x0002
        /*0062*/ 	.short	0x0010
        /*0064*/ 	.byte	0x00, 0xf5, 0x21, 0x00


	//----- nvinfo : EIATTR_KPARAM_INFO
	.align		4
.L_116:
        /*0068*/ 	.byte	0x04, 0x17
        /*006a*/ 	.short	(.L_118 - .L_117)
.L_117:
        /*006c*/ 	.word	0x00000000
        /*0070*/ 	.short	0x0001
        /*0072*/ 	.short	0x0008
        /*0074*/ 	.byte	0x00, 0xf0, 0x11, 0x00


	//----- nvinfo : EIATTR_KPARAM_INFO
	.align		4
.L_118:
        /*0078*/ 	.byte	0x04, 0x17
        /*007a*/ 	.short	(.L_120 - .L_119)
.L_119:
        /*007c*/ 	.word	0x00000000
        /*0080*/ 	.short	0x0000
        /*0082*/ 	.short	0x0000
        /*0084*/ 	.byte	0x00, 0xf5, 0x21, 0x00


	//----- nvinfo : EIATTR_SPARSE_MMA_MASK
	.align		4
.L_120:
        /*0088*/ 	.byte	0x03, 0x50
        /*008a*/ 	.short	0x0000


	//----- nvinfo : EIATTR_MAXREG_COUNT
	.align		4
        /*008c*/ 	.byte	0x03, 0x1b
        /*008e*/ 	.short	0x00ff


	//----- nvinfo : EIATTR_MERCURY_ISA_VERSION
	.align		4
        /*0090*/ 	.byte	0x03, 0x5f
        /*0092*/ 	.short	0x0101


	//----- nvinfo : EIATTR_VRC_CTA_INIT_COUNT
	.align		4
        /*0094*/ 	.byte	0x02, 0x4a
	.zero		1
	.zero		1


	//----- nvinfo : EIATTR_EXIT_INSTR_OFFSETS
	.align		4
        /*0098*/ 	.byte	0x04, 0x1c
        /*009a*/ 	.short	(.L_122 - .L_121)


	//   ....[0]....
.L_121:
        /*009c*/ 	.word	0x00000030


	//   ....[1]....
        /*00a0*/ 	.word	0x00000880


	//   ....[2]....
        /*00a4*/ 	.word	0x00000dc0


	//----- nvinfo : EIATTR_CRS_STACK_SIZE
	.align		4
.L_122:
        /*00a8*/ 	.byte	0x04, 0x1e
        /*00aa*/ 	.short	(.L_124 - .L_123)
.L_123:
        /*00ac*/ 	.word	0x00000000


	//----- nvinfo : EIATTR_CBANK_PARAM_SIZE
	.align		4
.L_124:
        /*00b0*/ 	.byte	0x03, 0x19
        /*00b2*/ 	.short	0x0030


	//----- nvinfo : EIATTR_PARAM_CBANK
	.align		4
        /*00b4*/ 	.byte	0x04, 0x0a
        /*00b6*/ 	.short	(.L_126 - .L_125)
	.align		4
.L_125:
        /*00b8*/ 	.word	index@(.nv.constant0._Z25binAtomsWithinSliceKernelPKfjPKjjjjfPf)
        /*00bc*/ 	.short	0x0380
        /*00be*/ 	.short	0x0030


	//----- nvinfo : EIATTR_SW_WAR
	.align		4
.L_126:
        /*00c0*/ 	.byte	0x04, 0x36
        /*00c2*/ 	.short	(.L_128 - .L_127)
.L_127:
        /*00c4*/ 	.word	0x00000008
.L_128:


//--------------------- .nv.callgraph             --------------------------
	.section	.nv.callgraph,"",@"SHT_CUDA_CALLGRAPH"
	.align	4
	.sectionentsize	8
	.align		4
        /*0000*/ 	.word	0x00000000
	.align		4
        /*0004*/ 	.word	0xffffffff
	.align		4
        /*0008*/ 	.word	0x00000000
	.align		4
        /*000c*/ 	.word	0xfffffffe
	.align		4
        /*0010*/ 	.word	0x00000000
	.align		4
        /*0014*/ 	.word	0xfffffffd
	.align		4
        /*0018*/ 	.word	0x00000000
	.align		4
        /*001c*/ 	.word	0xfffffffc


//--------------------- .nv.constant4             --------------------------
	.section	.nv.constant4,"a",@progbits
	.align	8
	.align		8
.nv.constant4:
        /*0000*/ 	.dword	_ZN34_INTERNAL_375fb707_4_k_cu_d948fb0d4cuda3std3__45__cpo5beginE
	.align		8
        /*0008*/ 	.dword	_ZN34_INTERNAL_375fb707_4_k_cu_d948fb0d4cuda3std3__45__cpo3endE
	.align		8
        /*0010*/ 	.dword	_ZN34_INTERNAL_375fb707_4_k_cu_d948fb0d4cuda3std3__45__cpo6cbeginE
	.align		8
        /*0018*/ 	.dword	_ZN34_INTERNAL_375fb707_4_k_cu_d948fb0d4cuda3std3__45__cpo4cendE
	.align		8
        /*0020*/ 	.dword	_ZN34_INTERNAL_375fb707_4_k_cu_d948fb0d4cuda3std3__45__cpo6rbeginE
	.align		8
        /*0028*/ 	.dword	_ZN34_INTERNAL_375fb707_4_k_cu_d948fb0d4cuda3std3__45__cpo4rendE
	.align		8
        /*0030*/ 	.dword	_ZN34_INTERNAL_375fb707_4_k_cu_d948fb0d4cuda3std3__45__cpo7crbeginE
	.align		8
        /*0038*/ 	.dword	_ZN34_INTERNAL_375fb707_4_k_cu_d948fb0d4cuda3std3__45__cpo5crendE
	.align		8
        /*0040*/ 	.dword	_ZN34_INTERNAL_375fb707_4_k_cu_d948fb0d4cuda3std3__436_GLOBAL__N__375fb707_4_k_cu_d948fb0d6ignoreE
	.align		8
        /*0048*/ 	.dword	_ZN34_INTERNAL_375fb707_4_k_cu_d948fb0d4cuda3std3__419piecewise_constructE
	.align		8
        /*0050*/ 	.dword	_ZN34_INTERNAL_375fb707_4_k_cu_d948fb0d4cuda3std3__48in_placeE
	.align		8
        /*0058*/ 	.dword	_ZN34_INTERNAL_375fb707_4_k_cu_d948fb0d4cuda3std3__420unreachable_sentinelE
	.align		8
        /*0060*/ 	.dword	_ZN34_INTERNAL_375fb707_4_k_cu_d948fb0d4cuda3std3__47nulloptE
	.align		8
        /*0068*/ 	.dword	_ZN34_INTERNAL_375fb707_4_k_cu_d948fb0d4cuda3std3__48unexpectE
	.align		8
        /*0070*/ 	.dword	_ZN34_INTERNAL_375fb707_4_k_cu_d948fb0d4cuda3std6ranges3__45__cpo4swapE
	.align		8
        /*0078*/ 	.dword	_ZN34_INTERNAL_375fb707_4_k_cu_d948fb0d4cuda3std6ranges3__45__cpo9iter_moveE
	.align		8
        /*0080*/ 	.dword	_ZN34_INTERNAL_375fb707_4_k_cu_d948fb0d4cuda3std6ranges3__45__cpo5beginE
	.align		8
        /*0088*/ 	.dword	_ZN34_INTERNAL_375fb707_4_k_cu_d948fb0d4cuda3std6ranges3__45__cpo3endE
	.align		8
        /*0090*/ 	.dword	_ZN34_INTERNAL_375fb707_4_k_cu_d948fb0d4cuda3std6ranges3__45__cpo6cbeginE
	.align		8
        /*0098*/ 	.dword	_ZN34_INTERNAL_375fb707_4_k_cu_d948fb0d4cuda3std6ranges3__45__cpo4cendE
	.align		8
        /*00a0*/ 	.dword	_ZN34_INTERNAL_375fb707_4_k_cu_d948fb0d4cuda3std6ranges3__45__cpo7advanceE
	.align		8
        /*00a8*/ 	.dword	_ZN34_INTERNAL_375fb707_4_k_cu_d948fb0d4cuda3std6ranges3__45__cpo9iter_swapE
	.align		8
        /*00b0*/ 	.dword	_ZN34_INTERNAL_375fb707_4_k_cu_d948fb0d4cuda3std6ranges3__45__cpo4nextE
	.align		8
        /*00b8*/ 	.dword	_ZN34_INTERNAL_375fb707_4_k_cu_d948fb0d4cuda3std6ranges3__45__cpo4prevE
	.align		8
        /*00c0*/ 	.dword	_ZN34_INTERNAL_375fb707_4_k_cu_d948fb0d4cuda3std6ranges3__45__cpo4dataE
	.align		8
        /*00c8*/ 	.dword	_ZN34_INTERNAL_375fb707_4_k_cu_d948fb0d4cuda3std6ranges3__45__cpo5cdataE
	.align		8
        /*00d0*/ 	.dword	_ZN34_INTERNAL_375fb707_4_k_cu_d948fb0d4cuda3std6ranges3__45__cpo4sizeE
	.align		8
        /*00d8*/ 	.dword	_ZN34_INTERNAL_375fb707_4_k_cu_d948fb0d4cuda3std6ranges3__45__cpo5ssizeE
	.align		8
        /*00e0*/ 	.dword	_ZN34_INTERNAL_375fb707_4_k_cu_d948fb0d4cuda3std6ranges3__45__cpo8distanceE
	.align		8
        /*00e8*/ 	.dword	_ZN34_INTERNAL_375fb707_4_k_cu_d948fb0d6thrust24THRUST_300001_SM_1000_NS8cuda_cub3parE
	.align		8
        /*00f0*/ 	.dword	_ZN34_INTERNAL_375fb707_4_k_cu_d948fb0d6thrust24THRUST_300001_SM_1000_NS8cuda_cub10par_nosyncE
	.align		8
        /*00f8*/ 	.dword	_ZN34_INTERNAL_375fb707_4_k_cu_d948fb0d6thrust24THRUST_300001_SM_1000_NS6system6detail10sequential3seqE
	.align		8
        /*0100*/ 	.dword	_ZN34_INTERNAL_375fb707_4_k_cu_d948fb0d6thrust24THRUST_300001_SM_1000_NS12placeholders2_1E
	.align		8
        /*0108*/ 	.dword	_ZN34_INTERNAL_375fb707_4_k_cu_d948fb0d6thrust24THRUST_300001_SM_1000_NS12placeholders2_2E
	.align		8
        /*0110*/ 	.dword	_ZN34_INTERNAL_375fb707_4_k_cu_d948fb0d6thrust24THRUST_300001_SM_1000_NS12placeholders2_3E
	.align		8
        /*0118*/ 	.dword	_ZN34_INTERNAL_375fb707_4_k_cu_d948fb0d6thrust24THRUST_300001_SM_1000_NS12placeholders2_4E
	.align		8
        /*0120*/ 	.dword	_ZN34_INTERNAL_375fb707_4_k_cu_d948fb0d6thrust24THRUST_300001_SM_1000_NS12placeholders2_5E
	.align		8
        /*0128*/ 	.dword	_ZN34_INTERNAL_375fb707_4_k_cu_d948fb0d6thrust24THRUST_300001_SM_1000_NS12placeholders2_6E
	.align		8
        /*0130*/ 	.dword	_ZN34_INTERNAL_375fb707_4_k_cu_d948fb0d6thrust24THRUST_300001_SM_1000_NS12placeholders2_7E
	.align		8
        /*0138*/ 	.dword	_ZN34_INTERNAL_375fb707_4_k_cu_d948fb0d6thrust24THRUST_300001_SM_1000_NS12placeholders2_8E
	.align		8
        /*0140*/ 	.dword	_ZN34_INTERNAL_375fb707_4_k_cu_d948fb0d6thrust24THRUST_300001_SM_1000_NS12placeholders2_9E
	.align		8
        /*0148*/ 	.dword	_ZN34_INTERNAL_375fb707_4_k_cu_d948fb0d6thrust24THRUST_300001_SM_1000_NS12placeholders3_10E
	.align		8
        /*0150*/ 	.dword	_ZN34_INTERNAL_375fb707_4_k_cu_d948fb0d6thrust24THRUST_300001_SM_1000_NS3seqE


//--------------------- .text._ZN3cub18CUB_300001_SM_10006detail11EmptyKernelIvEEvv --------------------------
	.section	.text._ZN3cub18CUB_300001_SM_10006detail11EmptyKernelIvEEvv,"ax",@progbits
	.align	128
        .global         _ZN3cub18CUB_300001_SM_10006detail11EmptyKernelIvEEvv
        .type           _ZN3cub18CUB_300001_SM_10006detail11EmptyKernelIvEEvv,@function
        .size           _ZN3cub18CUB_300001_SM_10006detail11EmptyKernelIvEEvv,(.L_x_87 - _ZN3cub18CUB_300001_SM_10006detail11EmptyKernelIvEEvv)
        .other          _ZN3cub18CUB_300001_SM_10006detail11EmptyKernelIvEEvv,@"STO_CUDA_ENTRY STV_DEFAULT"
_ZN3cub18CUB_300001_SM_10006detail11EmptyKernelIvEEvv:
.text._ZN3cub18CUB_300001_SM_10006detail11EmptyKernelIvEEvv:
[----:B------:R-:W-:Y:S01]  /*0000*/  LDC R1, c[0x0][0x37c] ;  /* 0x0000df00ff017b82 */ /* 0x000fe20000000800 */
[----:B------:R-:W-:Y:S05]  /*0010*/  EXIT ;  /* 0x000000000000794d */ /* 0x000fea0003800000 */
.L_x_0:
[----:B------:R-:W-:-:S00]  /*0020*/  BRA `(.L_x_0) ;  /* 0xfffffffc00fc7947 */ /* 0x000fc0000383ffff */
[----:B------:R-:W-:-:S00]  /*0030*/  NOP ;  /* 0x0000000000007918 */ /* 0x000fc00000000000 */
        /* <DEDUP_REMOVED lines=12> */
.L_x_87:


//--------------------- .text._Z14binAtomsKernelPKfjPKjjjjjfffPf --------------------------
	.section	.text._Z14binAtomsKernelPKfjPKjjjjjfffPf,"ax",@progbits
	.align	128
        .global         _Z14binAtomsKernelPKfjPKjjjjjfffPf
        .type           _Z14binAtomsKernelPKfjPKjjjjjfffPf,@function
        .size           _Z14binAtomsKernelPKfjPKjjjjjfffPf,(.L_x_85 - _Z14binAtomsKernelPKfjPKjjjjjfffPf)
        .other          _Z14binAtomsKernelPKfjPKjjjjjfffPf,@"STO_CUDA_ENTRY STV_DEFAULT"
_Z14binAtomsKernelPKfjPKjjjjjfffPf:
.text._Z14binAtomsKernelPKfjPKjjjjjfffPf:
[----:B------:R-:W-:Y:S01]  /*0000*/  LDC R1, c[0x0][0x37c] ;  /* 0x0000df00ff017b82 */ /* 0x000fe20000000800 */
[----:B------:R-:W0:Y:S02]  /*0010*/  LDCU UR4, c[0x0][0x388] ;  /* 0x00007100ff0477ac */ /* 0x000e240008000800 */
[----:B0-----:R-:W-:-:S13]  /*0020*/  ISETP.NE.AND P0, PT, RZ, UR4, PT ;  /* 0x00000004ff007c0c */ /* 0x001fda000bf05270 */
[----:B------:R-:W-:Y:S05]  /*0030*/  @!P0 EXIT ;  /* 0x000000000000894d */ /* 0x000fea0003800000 */
[----:B------:R-:W0:Y:S01]  /*0040*/  LDCU UR4, c[0x0][0x39c] ;  /* 0x00007380ff0477ac */ /* 0x000e220008000800 */
[----:B------:R-:W1:Y:S01]  /*0050*/  S2R R7, SR_CTAID.X ;  /* 0x0000000000077919 */ /* 0x000e620000002500 */
[----:B------:R-:W2:Y:S01]  /*0060*/  LDCU.128 UR8, c[0x0][0x3a0] ;  /* 0x00007400ff0877ac */ /* 0x000ea20008000c00 */
[----:B------:R-:W1:Y:S01]  /*0070*/  S2R R8, SR_TID.X ;  /* 0x0000000000087919 */ /* 0x000e620000002100 */
[----:B------:R-:W3:Y:S01]  /*0080*/  LDCU UR5, c[0x0][0x370] ;  /* 0x00006e00ff0577ac */ /* 0x000ee20008000800 */
[----:B------:R-:W3:Y:S01]  /*0090*/  LDCU UR15, c[0x0][0x360] ;  /* 0x00006c00ff0f77ac */ /* 0x000ee20008000800 */
[----:B------:R-:W4:Y:S01]  /*00a0*/  LDCU.64 UR16, c[0x0][0x358] ;  /* 0x00006b00ff1077ac */ /* 0x000f220008000a00 */
[----:B0-----:R-:W-:Y:S01]  /*00b0*/  I2FP.F32.U32 R9, UR4 ;  /* 0x0000000400097c45 */ /* 0x001fe20008201000 */
[----:B------:R-:W-:Y:S02]  /*00c0*/  UIADD3 UR6, UPT, UPT, UR4, 0x1, URZ ;  /* 0x0000000104067890 */ /* 0x000fe4000fffe0ff */
[----:B--2---:R-:W-:-:S02]  /*00d0*/  UIADD3 UR7, UPT, UPT, UR8, 0x1, URZ ;  /* 0x0000000108077890 */ /* 0x004fc4000fffe0ff */
[----:B------:R-:W-:Y:S01]  /*00e0*/  I2FP.F32.U32 R10, UR8 ;  /* 0x00000008000a7c45 */ /* 0x000fe20008201000 */
[----:B------:R-:W-:Y:S01]  /*00f0*/  UIADD3 UR12, UPT, UPT, UR8, -0x1, URZ ;  /* 0xffffffff080c7890 */ /* 0x000fe2000fffe0ff */
[----:B------:R-:W-:Y:S01]  /*0100*/  I2FP.F32.U32 R11, UR9 ;  /* 0x00000009000b7c45 */ /* 0x000fe20008201000 */
[----:B------:R-:W-:Y:S01]  /*0110*/  UIADD3 UR13, UPT, UPT, UR9, -0x1, URZ ;  /* 0xffffffff090d7890 */ /* 0x000fe2000fffe0ff */
[----:B------:R-:W-:Y:S01]  /*0120*/  I2FP.F32.U32 R0, UR6 ;  /* 0x0000000600007c45 */ /* 0x000fe20008201000 */
[----:B------:R-:W-:Y:S01]  /*0130*/  UIADD3 UR6, UPT, UPT, UR9, 0x1, URZ ;  /* 0x0000000109067890 */ /* 0x000fe2000fffe0ff */
[----:B------:R-:W-:Y:S01]  /*0140*/  I2FP.F32.U32 R2, UR7 ;  /* 0x0000000700027c45 */ /* 0x000fe20008201000 */
[----:B---3--:R-:W-:Y:S02]  /*0150*/  UIMAD UR5, UR5, UR15, URZ ;  /* 0x0000000f050572a4 */ /* 0x008fe4000f8e02ff */
[----:B------:R-:W-:Y:S01]  /*0160*/  FMUL R0, R0, 0.5 ;  /* 0x3f00000000007820 */ /* 0x000fe20000400000 */
[----:B------:R-:W0:Y:S01]  /*0170*/  LDCU UR7, c[0x0][0x398] ;  /* 0x00007300ff0777ac */ /* 0x000e220008000800 */
[----:B------:R-:W-:Y:S01]  /*0180*/  I2FP.F32.U32 R3, UR6 ;  /* 0x0000000600037c45 */ /* 0x000fe20008201000 */
[----:B------:R-:W-:Y:S01]  /*0190*/  FMUL R2, R2, 0.5 ;  /* 0x3f00000002027820 */ /* 0x000fe20000400000 */
[----:B-1----:R-:W-:-:S02]  /*01a0*/  IMAD R7, R7, UR15, R8 ;  /* 0x0000000f07077c24 */ /* 0x002fc4000f8e0208 */
[----:B------:R-:W1:Y:S01]  /*01b0*/  FRND.FLOOR R0, R0 ;  /* 0x0000000000007307 */ /* 0x000e620000205000 */
[----:B------:R-:W-:Y:S01]  /*01c0*/  FMUL R3, R3, 0.5 ;  /* 0x3f00000003037820 */ /* 0x000fe20000400000 */
[----:B------:R-:W2:Y:S01]  /*01d0*/  LDCU UR6, c[0x0][0x3b0] ;  /* 0x00007600ff0677ac */ /* 0x000ea20008000800 */
[----:B------:R-:W-:-:S05]  /*01e0*/  UIMAD UR14, UR8, UR9, URZ ;  /* 0x00000009080e72a4 */ /* 0x000fca000f8e02ff */
[----:B------:R-:W3:Y:S01]  /*01f0*/  FRND.FLOOR R2, R2 ;  /* 0x0000000200027307 */ /* 0x000ee20000205000 */
[----:B0-----:R-:W-:Y:S01]  /*0200*/  UISETP.NE.AND UP0, UPT, UR7, URZ, UPT ;  /* 0x000000ff0700728c */ /* 0x001fe2000bf05270 */
[----:B-1----:R-:W-:-:S06]  /*0210*/  FMUL R4, R0, -UR10 ;  /* 0x8000000a00047c20 */ /* 0x002fcc0008400000 */
[----:B------:R-:W2:Y:S01]  /*0220*/  FRND.FLOOR R3, R3 ;  /* 0x0000000300037307 */ /* 0x000ea20000205000 */
[----:B------:R-:W-:Y:S01]  /*0230*/  UIADD3 UR7, UPT, UPT, UR4, -0x1, URZ ;  /* 0xffffffff04077890 */ /* 0x000fe2000fffe0ff */
[----:B------:R-:W-:Y:S01]  /*0240*/  FFMA R8, R9, UR10, R4 ;  /* 0x0000000a09087c23 */ /* 0x000fe20008000004 */
[----:B---3--:R-:W-:-:S04]  /*0250*/  FMUL R5, R2, -UR11 ;  /* 0x8000000b02057c20 */ /* 0x008fc80008400000 */
[----:B------:R-:W-:Y:S01]  /*0260*/  FFMA R9, R10, UR11, R5 ;  /* 0x0000000b0a097c23 */ /* 0x000fe20008000005 */
[----:B--2---:R-:W-:-:S04]  /*0270*/  FMUL R6, R3, -UR6 ;  /* 0x8000000603067c20 */ /* 0x004fc80008400000 */
[----:B------:R-:W-:Y:S01]  /*0280*/  FFMA R10, R11, UR6, R6 ;  /* 0x000000060b0a7c23 */ /* 0x000fe20008000006 */
[----:B----4-:R-:W-:Y:S06]  /*0290*/  BRA.U !UP0, `(.L_x_1) ;  /* 0x0000000908347547 */ /* 0x010fec000b800000 */
[----:B------:R-:W-:-:S04]  /*02a0*/  UIMAD UR4, UR4, UR8, URZ ;  /* 0x00000008040472a4 */ /* 0x000fc8000f8e02ff */
[----:B------:R-:W-:-:S03]  /*02b0*/  UIMAD UR6, UR4, UR9, URZ ;  /* 0x00000009040672a4 */ /* 0x000fc6000f8e02ff */
[----:B------:R-:W-:-:S09]  /*02c0*/  UMOV UR4, URZ ;  /* 0x000000ff00047c82 */ /* 0x000fd20008000000 */
.L_x_19:
[----:B0-----:R-:W0:Y:S01]  /*02d0*/  LDCU UR8, c[0x0][0x388] ;  /* 0x00007100ff0877ac */ /* 0x001e220008000800 */
[----:B------:R-:W-:Y:S01]  /*02e0*/  VIADD R17, R7, UR4 ;  /* 0x0000000407117c36 */ /* 0x000fe20008000000 */
[----:B------:R-:W-:Y:S01]  /*02f0*/  BSSY.RECONVERGENT B2, `(.L_x_2) ;  /* 0x0000085000027945 */ /* 0x000fe20003800200 */
[----:B------:R-:W-:Y:S01]  /*0300*/  UIADD3 UR4, UPT, UPT, UR5, UR4, URZ ;  /* 0x0000000405047290 */ /* 0x000fe2000fffe0ff */
[----:B------:R-:W1:Y:S02]  /*0310*/  LDCU UR10, c[0x0][0x398] ;  /* 0x00007300ff0a77ac */ /* 0x000e640008000800 */
[----:B0-----:R-:W-:Y:S01]  /*0320*/  ISETP.GE.U32.AND P0, PT, R17, UR8, PT ;  /* 0x0000000811007c0c */ /* 0x001fe2000bf06070 */
[----:B------:R-:W-:-:S12]  /*0330*/  UISETP.GE.U32.AND UP0, UPT, UR4, UR8, UPT ;  /* 0x000000080400728c */ /* 0x000fd8000bf06070 */
[----:B-1----:R-:W-:Y:S05]  /*0340*/  @P0 BRA `(.L_x_3) ;  /* 0x0000000400fc0947 */ /* 0x002fea0003800000 */
[----:B------:R-:W0:Y:S01]  /*0350*/  LDC R11, c[0x0][0x398] ;  /* 0x0000e600ff0b7b82 */ /* 0x000e220000000800 */
[----:B------:R-:W-:Y:S01]  /*0360*/  HFMA2 R15, -RZ, RZ, 0, 0 ;  /* 0x00000000ff0f7431 */ /* 0x000fe200000001ff */
[----:B------:R-:W-:Y:S01]  /*0370*/  BSSY.RECONVERGENT B0, `(.L_x_4) ;  /* 0x000000c000007945 */ /* 0x000fe20003800200 */
[----:B------:R-:W-:-:S05]  /*0380*/  IMAD.MOV.U32 R0, RZ, RZ, RZ ;  /* 0x000000ffff007224 */ /* 0x000fca00078e00ff */
[----:B------:R-:W1:Y:S02]  /*0390*/  LDC.64 R2, c[0x0][0x390] ;  /* 0x0000e400ff027b82 */ /* 0x000e640000000a00 */
.L_x_6:
[----:B-1----:R-:W-:-:S06]  /*03a0*/  IMAD.WIDE.U32 R12, R15, 0x4, R2 ;  /* 0x000000040f0c7825 */ /* 0x002fcc00078e0002 */
[----:B------:R-:W2:Y:S02]  /*03b0*/  LDG.E R13, desc[UR16][R12.64] ;  /* 0x000000100c0d7981 */ /* 0x000ea4000c1e1900 */
[----:B--2---:R-:W-:-:S05]  /*03c0*/  IMAD.IADD R0, R13, 0x1, R0 ;  /* 0x000000010d007824 */ /* 0x004fca00078e0200 */
[----:B------:R-:W-:-:S13]  /*03d0*/  ISETP.GE.U32.AND P0, PT, R17, R0, PT ;  /* 0x000000001100720c */ /* 0x000fda0003f06070 */
[----:B------:R-:W-:Y:S05]  /*03e0*/  @!P0 BRA `(.L_x_5) ;  /* 0x0000000000108947 */ /* 0x000fea0003800000 */
[----:B------:R-:W-:-:S05]  /*03f0*/  VIADD R15, R15, 0x1 ;  /* 0x000000010f0f7836 */ /* 0x000fca0000000000 */
[----:B------:R-:W-:-:S13]  /*0400*/  ISETP.NE.AND P0, PT, R15, UR10, PT ;  /* 0x0000000a0f007c0c */ /* 0x000fda000bf05270 */
[----:B------:R-:W-:Y:S05]  /*0410*/  @P0 BRA `(.L_x_6) ;  /* 0xfffffffc00e00947 */ /* 0x000fea000383ffff */
[----:B0-----:R-:W-:-:S07]  /*0420*/  MOV R15, R11 ;  /* 0x0000000b000f7202 */ /* 0x001fce0000000f00 */
.L_x_5:
[----:B------:R-:W-:Y:S05]  /*0430*/  BSYNC.RECONVERGENT B0 ;  /* 0x0000000000007941 */ /* 0x000fea0003800200 */
.L_x_4:
[----:B------:R-:W1:Y:S01]  /*0440*/  LDC.64 R2, c[0x0][0x380] ;  /* 0x0000e000ff027b82 */ /* 0x000e620000000a00 */
[----:B------:R-:W-:-:S04]  /*0450*/  IMAD R17, R17, 0x3, RZ ;  /* 0x0000000311117824 */ /* 0x000fc800078e02ff */
[C---:B------:R-:W-:Y:S02]  /*0460*/  VIADD R13, R17.reuse, 0x1 ;  /* 0x00000001110d7836 */ /* 0x040fe40000000000 */
[C---:B0-----:R-:W-:Y:S02]  /*0470*/  VIADD R11, R17.reuse, 0x2 ;  /* 0x00000002110b7836 */ /* 0x041fe40000000000 */
[----:B-1----:R-:W-:-:S04]  /*0480*/  IMAD.WIDE.U32 R16, R17, 0x4, R2 ;  /* 0x0000000411107825 */ /* 0x002fc800078e0002 */
[--C-:B------:R-:W-:Y:S02]  /*0490*/  IMAD.WIDE.U32 R12, R13, 0x4, R2.reuse ;  /* 0x000000040d0c7825 */ /* 0x100fe400078e0002 */
[----:B------:R-:W2:Y:S02]  /*04a0*/  LDG.E R17, desc[UR16][R16.64] ;  /* 0x0000001010117981 */ /* 0x000ea4000c1e1900 */
[----:B------:R-:W-:Y:S02]  /*04b0*/  IMAD.WIDE.U32 R2, R11, 0x4, R2 ;  /* 0x000000040b027825 */ /* 0x000fe400078e0002 */
[----:B------:R-:W3:Y:S04]  /*04c0*/  LDG.E R12, desc[UR16][R12.64] ;  /* 0x000000100c0c7981 */ /* 0x000ee8000c1e1900 */
[----:B------:R-:W4:Y:S01]  /*04d0*/  LDG.E R11, desc[UR16][R2.64] ;  /* 0x00000010020b7981 */ /* 0x000f22000c1e1900 */
[----:B--2---:R-:W-:-:S02]  /*04e0*/  FSETP.GTU.AND P1, PT, R17, R8, PT ;  /* 0x000000081100720b */ /* 0x004fc40003f2c000 */
[----:B---3--:R-:W-:Y:S02]  /*04f0*/  FSETP.GTU.AND P2, PT, R12, R9, PT ;  /* 0x000000090c00720b */ /* 0x008fe40003f4c000 */
[----:B----4-:R-:W-:Y:S02]  /*0500*/  FSETP.GTU.AND P0, PT, R11, R10, PT ;  /* 0x0000000a0b00720b */ /* 0x010fe40003f0c000 */
[----:B------:R-:W-:Y:S02]  /*0510*/  FSETP.LE.AND P1, PT, R4, R17, !P1 ;  /* 0x000000110400720b */ /* 0x000fe40004f23000 */
[----:B------:R-:W-:Y:S02]  /*0520*/  FSETP.LE.AND P2, PT, R5, R12, !P2 ;  /* 0x0000000c0500720b */ /* 0x000fe40005743000 */
[----:B------:R-:W-:-:S04]  /*0530*/  FSETP.LE.AND P0, PT, R6, R11, !P0 ;  /* 0x0000000b0600720b */ /* 0x000fc80004703000 */
[----:B------:R-:W-:-:S13]  /*0540*/  PLOP3.LUT P0, PT, P0, P1, P2, 0x80, 0x0 ;  /* 0x000000000000781c */ /* 0x000fda0000703020 */
[----:B------:R-:W-:Y:S05]  /*0550*/  @!P0 BRA `(.L_x_3) ;  /* 0x0000000400788947 */ /* 0x000fea0003800000 */
[----:B------:R-:W-:Y:S01]  /*0560*/  FADD R2, -R17, R8 ;  /* 0x0000000811027221 */ /* 0x000fe20000000100 */
[----:B------:R-:W-:Y:S01]  /*0570*/  UMOV UR8, 0x812dea11 ;  /* 0x812dea1100087882 */ /* 0x000fe20000000000 */
[----:B------:R-:W-:Y:S01]  /*0580*/  UMOV UR9, 0x3d719799 ;  /* 0x3d71979900097882 */ /* 0x000fe20000000000 */
[----:B------:R-:W-:Y:S01]  /*0590*/  BSSY.RECONVERGENT B3, `(.L_x_7) ;  /* 0x0000017000037945 */ /* 0x000fe20003800200 */
[----:B------:R-:W-:Y:S02]  /*05a0*/  MOV R13, UR7 ;  /* 0x00000007000d7c02 */ /* 0x000fe40008000f00 */
[----:B------:R-:W0:Y:S02]  /*05b0*/  F2F.F64.F32 R2, R2 ;  /* 0x0000000200027310 */ /* 0x000e240000201800 */
[----:B0-----:R-:W-:-:S14]  /*05c0*/  DSETP.GEU.AND P0, PT, R2, UR8, PT ;  /* 0x0000000802007e2a */ /* 0x001fdc000bf0e000 */
[----:B------:R-:W-:Y:S05]  /*05d0*/  @!P0 BRA `(.L_x_8) ;  /* 0x0000000000488947 */ /* 0x000fea0003800000 */
[----:B------:R-:W0:Y:S01]  /*05e0*/  LDC R19, c[0x0][0x3a8] ;  /* 0x0000ea00ff137b82 */ /* 0x000e220000000800 */
[----:B------:R-:W-:Y:S01]  /*05f0*/  FADD R0, -R4, R17 ;  /* 0x0000001104007221 */ /* 0x000fe20000000100 */
[----:B------:R-:W-:Y:S01]  /*0600*/  BSSY.RECONVERGENT B4, `(.L_x_9) ;  /* 0x000000e000047945 */ /* 0x000fe20003800200 */
[----:B0-----:R-:W0:Y:S08]  /*0610*/  MUFU.RCP R2, R19 ;  /* 0x0000001300027308 */ /* 0x001e300000001000 */
[----:B------:R-:W1:Y:S01]  /*0620*/  FCHK P0, R0, R19 ;  /* 0x0000001300007302 */ /* 0x000e620000000000 */
[----:B0-----:R-:W-:-:S04]  /*0630*/  FFMA R3, R2, -R19, 1 ;  /* 0x3f80000002037423 */ /* 0x001fc80000000813 */
[----:B------:R-:W-:-:S04]  /*0640*/  FFMA R3, R2, R3, R2 ;  /* 0x0000000302037223 */ /* 0x000fc80000000002 */
[----:B------:R-:W-:-:S04]  /*0650*/  FFMA R2, R0, R3, RZ ;  /* 0x0000000300027223 */ /* 0x000fc800000000ff */
[----:B------:R-:W-:-:S04]  /*0660*/  FFMA R13, R2, -R19, R0 ;  /* 0x80000013020d7223 */ /* 0x000fc80000000000 */
[----:B------:R-:W-:Y:S01]  /*0670*/  FFMA R13, R3, R13, R2 ;  /* 0x0000000d030d7223 */ /* 0x000fe20000000002 */
[----:B-1----:R-:W-:Y:S06]  /*0680*/  @!P0 BRA `(.L_x_10) ;  /* 0x0000000000148947 */ /* 0x002fec0003800000 */
[----:B------:R-:W0:Y:S01]  /*0690*/  LDCU UR8, c[0x0][0x3a8] ;  /* 0x00007500ff0877ac */ /* 0x000e220008000800 */
[----:B------:R-:W-:Y:S01]  /*06a0*/  MOV R2, 0x6d0 ;  /* 0x000006d000027802 */ /* 0x000fe20000000f00 */
[----:B0-----:R-:W-:-:S07]  /*06b0*/  IMAD.U32 R3, RZ, RZ, UR8 ;  /* 0x00000008ff037e24 */ /* 0x001fce000f8e00ff */
[----:B------:R-:W-:Y:S05]  /*06c0*/  CALL.REL.NOINC `($__internal_0_$__cuda_sm3x_div_rn_noftz_f32_slowpath) ;  /* 0x0000000c00087944 */ /* 0x000fea0003c00000 */
[----:B------:R-:W-:-:S07]  /*06d0*/  IMAD.MOV.U32 R13, RZ, RZ, R0 ;  /* 0x000000ffff0d7224 */ /* 0x000fce00078e0000 */
.L_x_10:
[----:B------:R-:W-:Y:S05]  /*06e0*/  BSYNC.RECONVERGENT B4 ;  /* 0x0000000000047941 */ /* 0x000fea0003800200 */
.L_x_9:
[----:B------:R-:W0:Y:S02]  /*06f0*/  F2I.U32.FLOOR.NTZ R13, R13 ;  /* 0x0000000d000d7305 */ /* 0x000e240000207000 */
.L_x_8:
[----:B------:R-:W-:Y:S05]  /*0700*/  BSYNC.RECONVERGENT B3 ;  /* 0x0000000000037941 */ /* 0x000fea0003800200 */
.L_x_7:
[----:B------:R-:W-:Y:S01]  /*0710*/  FADD R2, -R12, R9 ;  /* 0x000000090c027221 */ /* 0x000fe20000000100 */
[----:B------:R-:W-:Y:S01]  /*0720*/  UMOV UR8, 0x812dea11 ;  /* 0x812dea1100087882 */ /* 0x000fe20000000000 */
[----:B------:R-:W-:Y:S01]  /*0730*/  UMOV UR9, 0x3d719799 ;  /* 0x3d71979900097882 */ /* 0x000fe20000000000 */
[----:B------:R-:W-:Y:S01]  /*0740*/  BSSY.RECONVERGENT B3, `(.L_x_11) ;  /* 0x0000017000037945 */ /* 0x000fe20003800200 */
[----:B------:R-:W-:Y:S02]  /*0750*/  MOV R14, UR12 ;  /* 0x0000000c000e7c02 */ /* 0x000fe40008000f00 */
[----:B------:R-:W1:Y:S02]  /*0760*/  F2F.F64.F32 R2, R2 ;  /* 0x0000000200027310 */ /* 0x000e640000201800 */
[----:B-1----:R-:W-:-:S14]  /*0770*/  DSETP.GEU.AND P0, PT, R2, UR8, PT ;  /* 0x0000000802007e2a */ /* 0x002fdc000bf0e000 */
[----:B------:R-:W-:Y:S05]  /*0780*/  @!P0 BRA `(.L_x_12) ;  /* 0x0000000000488947 */ /* 0x000fea0003800000 */
[----:B------:R-:W1:Y:S01]  /*0790*/  LDC R17, c[0x0][0x3ac] ;  /* 0x0000eb00ff117b82 */ /* 0x000e620000000800 */
[----:B------:R-:W-:Y:S01]  /*07a0*/  FADD R0, -R5, R12 ;  /* 0x0000000c05007221 */ /* 0x000fe20000000100 */
[----:B------:R-:W-:Y:S01]  /*07b0*/  BSSY.RECONVERGENT B4, `(.L_x_13) ;  /* 0x000000e000047945 */ /* 0x000fe20003800200 */
[----:B-1----:R-:W1:Y:S08]  /*07c0*/  MUFU.RCP R2, R17 ;  /* 0x0000001100027308 */ /* 0x002e700000001000 */
[----:B------:R-:W2:Y:S01]  /*07d0*/  FCHK P0, R0, R17 ;  /* 0x0000001100007302 */ /* 0x000ea20000000000 */
[----:B-1----:R-:W-:-:S04]  /*07e0*/  FFMA R3, R2, -R17, 1 ;  /* 0x3f80000002037423 */ /* 0x002fc80000000811 */
[----:B------:R-:W-:-:S04]  /*07f0*/  FFMA R3, R2, R3, R2 ;  /* 0x0000000302037223 */ /* 0x000fc80000000002 */
[----:B------:R-:W-:-:S04]  /*0800*/  FFMA R2, R0, R3, RZ ;  /* 0x0000000300027223 */ /* 0x000fc800000000ff */
[----:B------:R-:W-:-:S04]  /*0810*/  FFMA R12, R2, -R17, R0 ;  /* 0x80000011020c7223 */ /* 0x000fc80000000000 */
[----:B------:R-:W-:Y:S01]  /*0820*/  FFMA R2, R3, R12, R2 ;  /* 0x0000000c03027223 */ /* 0x000fe20000000002 */
[----:B--2---:R-:W-:Y:S06]  /*0830*/  @!P0 BRA `(.L_x_14) ;  /* 0x0000000000148947 */ /* 0x004fec0003800000 */
[----:B------:R-:W1:Y:S01]  /*0840*/  LDCU UR8, c[0x0][0x3ac] ;  /* 0x00007580ff0877ac */ /* 0x000e620008000800 */
[----:B------:R-:W-:Y:S01]  /*0850*/  MOV R2, 0x880 ;  /* 0x0000088000027802 */ /* 0x000fe20000000f00 */
[----:B-1----:R-:W-:-:S07]  /*0860*/  IMAD.U32 R3, RZ, RZ, UR8 ;  /* 0x00000008ff037e24 */ /* 0x002fce000f8e00ff */
[----:B0-----:R-:W-:Y:S05]  /*0870*/  CALL.REL.NOINC `($__internal_0_$__cuda_sm3x_div_rn_noftz_f32_slowpath) ;  /* 0x00000008009c7944 */ /* 0x001fea0003c00000 */
[----:B------:R-:W-:-:S07]  /*0880*/  MOV R2, R0 ;  /* 0x0000000000027202 */ /* 0x000fce0000000f00 */
.L_x_14:
[----:B------:R-:W-:Y:S05]  /*0890*/  BSYNC.RECONVERGENT B4 ;  /* 0x0000000000047941 */ /* 0x000fea0003800200 */
.L_x_13:
[----:B------:R1:W2:Y:S02]  /*08a0*/  F2I.U32.FLOOR.NTZ R14, R2 ;  /* 0x00000002000e7305 */ /* 0x0002a40000207000 */
.L_x_12:
[----:B------:R-:W-:Y:S05]  /*08b0*/  BSYNC.RECONVERGENT B3 ;  /* 0x0000000000037941 */ /* 0x000fea0003800200 */
.L_x_11:
[----:B-1----:R-:W-:Y:S01]  /*08c0*/  FADD R2, -R11, R10 ;  /* 0x0000000a0b027221 */ /* 0x002fe20000000100 */
[----:B------:R-:W-:Y:S01]  /*08d0*/  UMOV UR8, 0x812dea11 ;  /* 0x812dea1100087882 */ /* 0x000fe20000000000 */
[----:B------:R-:W-:Y:S01]  /*08e0*/  UMOV UR9, 0x3d719799 ;  /* 0x3d71979900097882 */ /* 0x000fe20000000000 */
[----:B------:R-:W-:Y:S01]  /*08f0*/  BSSY.RECONVERGENT B3, `(.L_x_15) ;  /* 0x0000017000037945 */ /* 0x000fe20003800200 */
[----:B------:R-:W-:Y:S02]  /*0900*/  IMAD.U32 R0, RZ, RZ, UR13 ;  /* 0x0000000dff007e24 */ /* 0x000fe4000f8e00ff */
[----:B------:R-:W1:Y:S02]  /*0910*/  F2F.F64.F32 R2, R2 ;  /* 0x0000000200027310 */ /* 0x000e640000201800 */
[----:B-1----:R-:W-:-:S14]  /*0920*/  DSETP.GEU.AND P0, PT, R2, UR8, PT ;  /* 0x0000000802007e2a */ /* 0x002fdc000bf0e000 */
[----:B------:R-:W-:Y:S05]  /*0930*/  @!P0 BRA `(.L_x_16) ;  /* 0x0000000000488947 */ /* 0x000fea0003800000 */
[----:B------:R-:W1:Y:S01]  /*0940*/  LDC R17, c[0x0][0x3b0] ;  /* 0x0000ec00ff117b82 */ /* 0x000e620000000800 */
[----:B------:R-:W-:Y:S01]  /*0950*/  FADD R0, -R6, R11 ;  /* 0x0000000b06007221 */ /* 0x000fe20000000100 */
[----:B------:R-:W-:Y:S01]  /*0960*/  BSSY.RECONVERGENT B4, `(.L_x_17) ;  /* 0x000000e000047945 */ /* 0x000fe20003800200 */
[----:B-1----:R-:W1:Y:S08]  /*0970*/  MUFU.RCP R2, R17 ;  /* 0x0000001100027308 */ /* 0x002e700000001000 */
[----:B------:R-:W3:Y:S01]  /*0980*/  FCHK P0, R0, R17 ;  /* 0x0000001100007302 */ /* 0x000ee20000000000 */
[----:B-1----:R-:W-:-:S04]  /*0990*/  FFMA R3, R2, -R17, 1 ;  /* 0x3f80000002037423 */ /* 0x002fc80000000811 */
[----:B------:R-:W-:-:S04]  /*09a0*/  FFMA R3, R2, R3, R2 ;  /* 0x0000000302037223 */ /* 0x000fc80000000002 */
[----:B------:R-:W-:-:S04]  /*09b0*/  FFMA R2, R0, R3, RZ ;  /* 0x0000000300027223 */ /* 0x000fc800000000ff */
[----:B------:R-:W-:-:S04]  /*09c0*/  FFMA R11, R2, -R17, R0 ;  /* 0x80000011020b7223 */ /* 0x000fc80000000000 */
[----:B------:R-:W-:Y:S01]  /*09d0*/  FFMA R2, R3, R11, R2 ;  /* 0x0000000b03027223 */ /* 0x000fe20000000002 */
[----:B---3--:R-:W-:Y:S06]  /*09e0*/  @!P0 BRA `(.L_x_18) ;  /* 0x0000000000148947 */ /* 0x008fec0003800000 */
[----:B------:R-:W1:Y:S01]  /*09f0*/  LDCU UR8, c[0x0][0x3b0] ;  /* 0x00007600ff0877ac */ /* 0x000e620008000800 */
[----:B------:R-:W-:Y:S02]  /*0a00*/  MOV R2, 0xa30 ;  /* 0x00000a3000027802 */ /* 0x000fe40000000f00 */
[----:B-1----:R-:W-:-:S07]  /*0a10*/  MOV R3, UR8 ;  /* 0x0000000800037c02 */ /* 0x002fce0008000f00 */
[----:B0-2---:R-:W-:Y:S05]  /*0a20*/  CALL.REL.NOINC `($__internal_0_$__cuda_sm3x_div_rn_noftz_f32_slowpath) ;  /* 0x0000000800307944 */ /* 0x005fea0003c00000 */
[----:B------:R-:W-:-:S07]  /*0a30*/  IMAD.MOV.U32 R2, RZ, RZ, R0 ;  /* 0x000000ffff027224 */ /* 0x000fce00078e0000 */
.L_x_18:
[----:B------:R-:W-:Y:S05]  /*0a40*/  BSYNC.RECONVERGENT B4 ;  /* 0x0000000000047941 */ /* 0x000fea0003800200 */
.L_x_17:
[----:B------:R1:W3:Y:S02]  /*0a50*/  F2I.U32.FLOOR.NTZ R0, R2 ;  /* 0x0000000200007305 */ /* 0x0002e40000207000 */
.L_x_16:
[----:B------:R-:W-:Y:S05]  /*0a60*/  BSYNC.RECONVERGENT B3 ;  /* 0x0000000000037941 */ /* 0x000fea0003800200 */
.L_x_15:
[----:B------:R-:W2:Y:S01]  /*0a70*/  LDCU UR11, c[0x0][0x3a4] ;  /* 0x00007480ff0b77ac */ /* 0x000ea20008000800 */
[----:B------:R-:W-:Y:S02]  /*0a80*/  IMAD R15, R15, UR6, RZ ;  /* 0x000000060f0f7c24 */ /* 0x000fe4000f8e02ff */
[----:B01----:R-:W-:Y:S01]  /*0a90*/  IMAD R2, R13, UR14, RZ ;  /* 0x0000000e0d027c24 */ /* 0x003fe2000f8e02ff */
[----:B------:R-:W0:Y:S01]  /*0aa0*/  LDCU.64 UR8, c[0x0][0x3b8] ;  /* 0x00007700ff0877ac */ /* 0x000e220008000a00 */
[----:B------:R-:W-:Y:S02]  /*0ab0*/  IMAD.MOV.U32 R11, RZ, RZ, 0x3f800000 ;  /* 0x3f800000ff0b7424 */ /* 0x000fe400078e00ff */
[----:B--2---:R-:W-:-:S05]  /*0ac0*/  IMAD R14, R14, UR11, RZ ;  /* 0x0000000b0e0e7c24 */ /* 0x004fca000f8e02ff */
[----:B------:R-:W-:-:S04]  /*0ad0*/  IADD3 R15, P0, P1, R14, R2, R15 ;  /* 0x000000020e0f7210 */ /* 0x000fc8000791e00f */
[----:B---3--:R-:W-:Y:S02]  /*0ae0*/  IADD3 R0, P2, PT, R0, R15, RZ ;  /* 0x0000000f00007210 */ /* 0x008fe40007f5e0ff */
[----:B------:R-:W-:Y:S02]  /*0af0*/  IADD3.X R3, PT, PT, RZ, RZ, RZ, P0, P1 ;  /* 0x000000ffff037210 */ /* 0x000fe400007e24ff */
[----:B0-----:R-:W-:Y:S02]  /*0b00*/  LEA R2, P0, R0, UR8, 0x2 ;  /* 0x0000000800027c11 */ /* 0x001fe4000f8010ff */
[----:B------:R-:W-:-:S04]  /*0b10*/  IADD3.X R3, PT, PT, RZ, R3, RZ, P2, !PT ;  /* 0x00000003ff037210 */ /* 0x000fc800017fe4ff */
[----:B------:R-:W-:-:S05]  /*0b20*/  LEA.HI.X R3, R0, UR9, R3, 0x2, P0 ;  /* 0x0000000900037c11 */ /* 0x000fca00080f1403 */
[----:B------:R0:W-:Y:S02]  /*0b30*/  REDG.E.ADD.F32.FTZ.RN.STRONG.GPU desc[UR16][R2.64], R11 ;  /* 0x0000000b020079a6 */ /* 0x0001e4000c12f310 */
.L_x_3:
[----:B------:R-:W-:Y:S05]  /*0b40*/  BSYNC.RECONVERGENT B2 ;  /* 0x0000000000027941 */ /* 0x000fea0003800200 */
.L_x_2:
[----:B------:R-:W-:Y:S05]  /*0b50*/  BRA.U !UP0, `(.L_x_19) ;  /* 0xfffffff508dc7547 */ /* 0x000fea000b83ffff */
[----:B------:R-:W-:Y:S05]  /*0b60*/  EXIT ;  /* 0x000000000000794d */ /* 0x000fea0003800000 */
.L_x_1:
[----:B------:R-:W0:Y:S01]  /*0b70*/  LDC R11, c[0x0][0x3b0] ;  /* 0x0000ec00ff0b7b82 */ /* 0x000e220000000800 */
[----:B------:R-:W1:Y:S01]  /*0b80*/  LDCU UR6, c[0x0][0x388] ;  /* 0x00007100ff0677ac */ /* 0x000e620008000800 */
[----:B------:R-:W2:Y:S06]  /*0b90*/  LDCU UR10, c[0x0][0x3a4] ;  /* 0x00007480ff0a77ac */ /* 0x000eac0008000800 */
[----:B------:R-:W3:Y:S01]  /*0ba0*/  LDC R12, c[0x0][0x3a8] ;  /* 0x0000ea00ff0c7b82 */ /* 0x000ee20000000800 */
[----:B------:R-:W4:Y:S01]  /*0bb0*/  LDCU.64 UR18, c[0x0][0x3b8] ;  /* 0x00007700ff1277ac */ /* 0x000f220008000a00 */
[----:B------:R-:W-:-:S06]  /*0bc0*/  UMOV UR4, URZ ;  /* 0x000000ff00047c82 */ /* 0x000fcc0008000000 */
[----:B------:R-:W0:Y:S08]  /*0bd0*/  LDC R13, c[0x0][0x3ac] ;  /* 0x0000eb00ff0d7b82 */ /* 0x000e300000000800 */
[----:B-12---:R-:W0:Y:S02]  /*0be0*/  LDC.64 R14, c[0x0][0x380] ;  /* 0x0000e000ff0e7b82 */ /* 0x006e240000000a00 */
.L_x_34:
[----:B------:R-:W-:Y:S01]  /*0bf0*/  IADD3 R19, PT, PT, R7, UR4, RZ ;  /* 0x0000000407137c10 */ /* 0x000fe2000fffe0ff */
[----:B------:R-:W-:Y:S01]  /*0c00*/  UIADD3 UR4, UPT, UPT, UR5, UR4, URZ ;  /* 0x0000000405047290 */ /* 0x000fe2000fffe0ff */
[----:B------:R-:W-:Y:S02]  /*0c10*/  BSSY.RECONVERGENT B2, `(.L_x_20) ;  /* 0x000006b000027945 */ /* 0x000fe40003800200 */
[----:B------:R-:W-:Y:S01]  /*0c20*/  ISETP.GE.U32.AND P0, PT, R19, UR6, PT ;  /* 0x0000000613007c0c */ /* 0x000fe2000bf06070 */
[----:B------:R-:W-:-:S12]  /*0c30*/  UISETP.GE.U32.AND UP0, UPT, UR4, UR6, UPT ;  /* 0x000000060400728c */ /* 0x000fd8000bf06070 */
[----:B-1----:R-:W-:Y:S05]  /*0c40*/  @P0 BRA `(.L_x_21) ;  /* 0x00000004009c0947 */ /* 0x002fea0003800000 */
[----:B------:R-:W-:-:S04]  /*0c50*/  IMAD R19, R19, 0x3, RZ ;  /* 0x0000000313137824 */ /* 0x000fc800078e02ff */
[C---:B------:R-:W-:Y:S01]  /*0c60*/  VIADD R21, R19.reuse, 0x1 ;  /* 0x0000000113157836 */ /* 0x040fe20000000000 */
[C---:B------:R-:W-:Y:S01]  /*0c70*/  IADD3 R3, PT, PT, R19.reuse, 0x2, RZ ;  /* 0x0000000213037810 */ /* 0x040fe20007ffe0ff */
[----:B0-----:R-:W-:-:S04]  /*0c80*/  IMAD.WIDE.U32 R18, R19, 0x4, R14 ;  /* 0x0000000413127825 */ /* 0x001fc800078e000e */
[--C-:B------:R-:W-:Y:S02]  /*0c90*/  IMAD.WIDE.U32 R20, R21, 0x4, R14.reuse ;  /* 0x0000000415147825 */ /* 0x100fe400078e000e */
[----:B------:R-:W2:Y:S02]  /*0ca0*/  LDG.E R19, desc[UR16][R18.64] ;  /* 0x0000001012137981 */ /* 0x000ea4000c1e1900 */
[----:B------:R-:W-:Y:S02]  /*0cb0*/  IMAD.WIDE.U32 R2, R3, 0x4, R14 ;  /* 0x0000000403027825 */ /* 0x000fe400078e000e */
[----:B------:R-:W5:Y:S04]  /*0cc0*/  LDG.E R16, desc[UR16][R20.64] ;  /* 0x0000001014107981 */ /* 0x000f68000c1e1900 */
[----:B------:R-:W4:Y:S01]  /*0cd0*/  LDG.E R17, desc[UR16][R2.64] ;  /* 0x0000001002117981 */ /* 0x000f22000c1e1900 */
[----:B--2---:R-:W-:-:S02]  /*0ce0*/  FSETP.GTU.AND P1, PT, R19, R8, PT ;  /* 0x000000081300720b */ /* 0x004fc40003f2c000 */
[----:B-----5:R-:W-:Y:S02]  /*0cf0*/  FSETP.GTU.AND P2, PT, R16, R9, PT ;  /* 0x000000091000720b */ /* 0x020fe40003f4c000 */
        /* <DEDUP_REMOVED lines=10> */
[----:B------:R-:W-:Y:S02]  /*0da0*/  IMAD.U32 R18, RZ, RZ, UR7 ;  /* 0x00000007ff127e24 */ /* 0x000fe4000f8e00ff */
[----:B------:R-:W0:Y:S02]  /*0db0*/  F2F.F64.F32 R2, R2 ;  /* 0x0000000200027310 */ /* 0x000e240000201800 */
[----:B0-----:R-:W-:-:S14]  /*0dc0*/  DSETP.GEU.AND P0, PT, R2, UR8, PT ;  /* 0x0000000802007e2a */ /* 0x001fdc000bf0e000 */
[----:B------:R-:W-:Y:S05]  /*0dd0*/  @!P0 BRA `(.L_x_23) ;  /* 0x0000000000448947 */ /* 0x000fea0003800000 */
[----:B---3--:R-:W0:Y:S01]  /*0de0*/  MUFU.RCP R3, R12 ;  /* 0x0000000c00037308 */ /* 0x008e220000001000 */
[----:B------:R-:W-:Y:S01]  /*0df0*/  FADD R19, -R4, R19 ;  /* 0x0000001304137221 */ /* 0x000fe20000000100 */
[----:B------:R-:W-:Y:S06]  /*0e00*/  BSSY.RECONVERGENT B4, `(.L_x_24) ;  /* 0x000000d000047945 */ /* 0x000fec0003800200 */
        /* <DEDUP_REMOVED lines=8> */
[----:B------:R-:W-:Y:S02]  /*0e90*/  MOV R0, R19 ;  /* 0x0000001300007202 */ /* 0x000fe40000000f00 */
[----:B------:R-:W-:Y:S01]  /*0ea0*/  MOV R2, 0xed0 ;  /* 0x00000ed000027802 */ /* 0x000fe20000000f00 */
[----:B0-----:R-:W-:-:S07]  /*0eb0*/  IMAD.U32 R3, RZ, RZ, UR8 ;  /* 0x00000008ff037e24 */ /* 0x001fce000f8e00ff */
[----:B------:R-:W-:Y:S05]  /*0ec0*/  CALL.REL.NOINC `($__internal_0_$__cuda_sm3x_div_rn_noftz_f32_slowpath) ;  /* 0x0000000400087944 */ /* 0x000fea0003c00000 */
.L_x_25:
[----:B------:R-:W-:Y:S05]  /*0ed0*/  BSYNC.RECONVERGENT B4 ;  /* 0x0000000000047941 */ /* 0x000fea0003800200 */
.L_x_24:
[----:B------:R0:W1:Y:S02]  /*0ee0*/  F2I.U32.FLOOR.NTZ R18, R0 ;  /* 0x0000000000127305 */ /* 0x0000640000207000 */
.L_x_23:
[----:B------:R-:W-:Y:S05]  /*0ef0*/  BSYNC.RECONVERGENT B3 ;  /* 0x0000000000037941 */ /* 0x000fea0003800200 */
.L_x_22:
[----:B------:R-:W-:Y:S01]  /*0f00*/  FADD R2, -R16, R9 ;  /* 0x0000000910027221 */ /* 0x000fe20000000100 */
[----:B------:R-:W-:Y:S01]  /*0f10*/  UMOV UR8, 0x812dea11 ;  /* 0x812dea1100087882 */ /* 0x000fe20000000000 */
[----:B------:R-:W-:Y:S01]  /*0f20*/  UMOV UR9, 0x3d719799 ;  /* 0x3d71979900097882 */ /* 0x000fe20000000000 */
[----:B------:R-:W-:Y:S01]  /*0f30*/  BSSY.RECONVERGENT B3, `(.L_x_26) ;  /* 0x0000016000037945 */ /* 0x000fe20003800200 */
[----:B------:R-:W-:Y:S02]  /*0f40*/  MOV R19, UR12 ;  /* 0x0000000c00137c02 */ /* 0x000fe40008000f00 */
[----:B------:R-:W2:Y:S02]  /*0f50*/  F2F.F64.F32 R2, R2 ;  /* 0x0000000200027310 */ /* 0x000ea40000201800 */
[----:B--2---:R-:W-:-:S14]  /*0f60*/  DSETP.GEU.AND P0, PT, R2, UR8, PT ;  /* 0x0000000802007e2a */ /* 0x004fdc000bf0e000 */
[----:B------:R-:W-:Y:S05]  /*0f70*/  @!P0 BRA `(.L_x_27) ;  /* 0x0000000000448947 */ /* 0x000fea0003800000 */
[----:B0-----:R-:W0:Y:S01]  /*0f80*/  MUFU.RCP R0, R13 ;  /* 0x0000000d00007308 */ /* 0x001e220000001000 */
[----:B------:R-:W-:Y:S01]  /*0f90*/  FADD R19, -R5, R16 ;  /* 0x0000001005137221 */ /* 0x000fe20000000100 */
[----:B------:R-:W-:Y:S06]  /*0fa0*/  BSSY.RECONVERGENT B4, `(.L_x_28) ;  /* 0x000000d000047945 */ /* 0x000fec0003800200 */
[----:B------:R-:W2:Y:S01]  /*0fb0*/  FCHK P0, R19, R13 ;  /* 0x0000000d13007302 */ /* 0x000ea20000000000 */
[----:B0-----:R-:W-:-:S04]  /*0fc0*/  FFMA R3, R0, -R13, 1 ;  /* 0x3f80000000037423 */ /* 0x001fc8000000080d */
[----:B------:R-:W-:-:S04]  /*0fd0*/  FFMA R0, R0, R3, R0 ;  /* 0x0000000300007223 */ /* 0x000fc80000000000 */
[----:B------:R-:W-:-:S04]  /*0fe0*/  FFMA R2, R0, R19, RZ ;  /* 0x0000001300027223 */ /* 0x000fc800000000ff */
[----:B------:R-:W-:-:S04]  /*0ff0*/  FFMA R3, R2, -R13, R19 ;  /* 0x8000000d02037223 */ /* 0x000fc80000000013 */
[----:B------:R-:W-:Y:S01]  /*1000*/  FFMA R0, R0, R3, R2 ;  /* 0x0000000300007223 */ /* 0x000fe20000000002 */
[----:B--2---:R-:W-:Y:S06]  /*1010*/  @!P0 BRA `(.L_x_29) ;  /* 0x0000000000148947 */ /* 0x004fec0003800000 */
[----:B------:R-:W0:Y:S01]  /*1020*/  LDCU UR8, c[0x0][0x3ac] ;  /* 0x00007580ff0877ac */ /* 0x000e220008000800 */
[----:B------:R-:W-:Y:S01]  /*1030*/  IMAD.MOV.U32 R0, RZ, RZ, R19 ;  /* 0x000000ffff007224 */ /* 0x000fe200078e0013 */
[----:B------:R-:W-:Y:S02]  /*1040*/  MOV R2, 0x1070 ;  /* 0x0000107000027802 */ /* 0x000fe40000000f00 */
[----:B0-----:R-:W-:-:S07]  /*1050*/  MOV R3, UR8 ;  /* 0x0000000800037c02 */ /* 0x001fce0008000f00 */
[----:B-1-3--:R-:W-:Y:S05]  /*1060*/  CALL.REL.NOINC `($__internal_0_$__cuda_sm3x_div_rn_noftz_f32_slowpath) ;  /* 0x0000000000a07944 */ /* 0x00afea0003c00000 */
.L_x_29:
[----:B------:R-:W-:Y:S05]  /*1070*/  BSYNC.RECONVERGENT B4 ;  /* 0x0000000000047941 */ /* 0x000fea0003800200 */
.L_x_28:
[----:B------:R2:W4:Y:S02]  /*1080*/  F2I.U32.FLOOR.NTZ R19, R0 ;  /* 0x0000000000137305 */ /* 0x0005240000207000 */
.L_x_27:
[----:B------:R-:W-:Y:S05]  /*1090*/  BSYNC.RECONVERGENT B3 ;  /* 0x0000000000037941 */ /* 0x000fea0003800200 */
.L_x_26:
[----:B------:R-:W-:Y:S01]  /*10a0*/  FADD R2, -R17, R10 ;  /* 0x0000000a11027221 */ /* 0x000fe20000000100 */
[----:B------:R-:W-:Y:S01]  /*10b0*/  UMOV UR8, 0x812dea11 ;  /* 0x812dea1100087882 */ /* 0x000fe20000000000 */
[----:B------:R-:W-:Y:S01]  /*10c0*/  UMOV UR9, 0x3d719799 ;  /* 0x3d71979900097882 */ /* 0x000fe20000000000 */
[----:B------:R-:W-:Y:S01]  /*10d0*/  BSSY.RECONVERGENT B3, `(.L_x_30) ;  /* 0x0000016000037945 */ /* 0x000fe20003800200 */
[----:B0-2---:R-:W-:Y:S02]  /*10e0*/  IMAD.U32 R0, RZ, RZ, UR13 ;  /* 0x0000000dff007e24 */ /* 0x005fe4000f8e00ff */
[----:B------:R-:W0:Y:S02]  /*10f0*/  F2F.F64.F32 R2, R2 ;  /* 0x0000000200027310 */ /* 0x000e240000201800 */
[----:B0-----:R-:W-:-:S14]  /*1100*/  DSETP.GEU.AND P0, PT, R2, UR8, PT ;  /* 0x0000000802007e2a */ /* 0x001fdc000bf0e000 */
[----:B------:R-:W-:Y:S05]  /*1110*/  @!P0 BRA `(.L_x_31) ;  /* 0x0000000000448947 */ /* 0x000fea0003800000 */
[----:B------:R-:W0:Y:S01]  /*1120*/  MUFU.RCP R0, R11 ;  /* 0x0000000b00007308 */ /* 0x000e220000001000 */
        /* <DEDUP_REMOVED lines=10> */
[----:B------:R-:W-:Y:S02]  /*11d0*/  MOV R0, R17 ;  /* 0x0000001100007202 */ /* 0x000fe40000000f00 */
[----:B------:R-:W-:Y:S01]  /*11e0*/  MOV R2, 0x1210 ;  /* 0x0000121000027802 */ /* 0x000fe20000000f00 */
[----:B0-----:R-:W-:-:S07]  /*11f0*/  IMAD.U32 R3, RZ, RZ, UR8 ;  /* 0x00000008ff037e24 */ /* 0x001fce000f8e00ff */
[----:B-1-34-:R-:W-:Y:S05]  /*1200*/  CALL.REL.NOINC `($__internal_0_$__cuda_sm3x_div_rn_noftz_f32_slowpath) ;  /* 0x0000000000387944 */ /* 0x01afea0003c00000 */
.L_x_33:
[----:B------:R-:W-:Y:S05]  /*1210*/  BSYNC.RECONVERGENT B4 ;  /* 0x0000000000047941 */ /* 0x000fea0003800200 */
.L_x_32:
[----:B------:R-:W0:Y:S02]  /*1220*/  F2I.U32.FLOOR.NTZ R0, R0 ;  /* 0x0000000000007305 */ /* 0x000e240000207000 */
.L_x_31:
[----:B------:R-:W-:Y:S05]  /*1230*/  BSYNC.RECONVERGENT B3 ;  /* 0x0000000000037941 */ /* 0x000fea0003800200 */
.L_x_30:
[----:B-1----:R-:W-:Y:S02]  /*1240*/  IMAD R3, R18, UR14, RZ ;  /* 0x0000000e12037c24 */ /* 0x002fe4000f8e02ff */
[----:B------:R-:W-:Y:S02]  /*1250*/  HFMA2 R17, -RZ, RZ, 1.875, 0 ;  /* 0x3f800000ff117431 */ /* 0x000fe400000001ff */
[----:B----4-:R-:W-:-:S05]  /*1260*/  IMAD R19, R19, UR10, RZ ;  /* 0x0000000a13137c24 */ /* 0x010fca000f8e02ff */
[----:B0-----:R-:W-:-:S04]  /*1270*/  IADD3 R0, P0, P1, R0, R3, R19 ;  /* 0x0000000300007210 */ /* 0x001fc8000791e013 */
[----:B------:R-:W-:Y:S02]  /*1280*/  IADD3.X R3, PT, PT, RZ, RZ, RZ, P0, P1 ;  /* 0x000000ffff037210 */ /* 0x000fe400007e24ff */
[----:B------:R-:W-:-:S04]  /*1290*/  LEA R2, P0, R0, UR18, 0x2 ;  /* 0x0000001200027c11 */ /* 0x000fc8000f8010ff */
[----:B------:R-:W-:-:S05]  /*12a0*/  LEA.HI.X R3, R0, UR19, R3, 0x2, P0 ;  /* 0x0000001300037c11 */ /* 0x000fca00080f1403 */
[----:B------:R1:W-:Y:S04]  /*12b0*/  REDG.E.ADD.F32.FTZ.RN.STRONG.GPU desc[UR16][R2.64], R17 ;  /* 0x00000011020079a6 */ /* 0x0003e8000c12f310 */
.L_x_21:
[----:B----4-:R-:W-:Y:S05]  /*12c0*/  BSYNC.RECONVERGENT B2 ;  /* 0x0000000000027941 */ /* 0x010fea0003800200 */
.L_x_20:
[----:B------:R-:W-:Y:S05]  /*12d0*/  BRA.U !UP0, `(.L_x_34) ;  /* 0xfffffff908447547 */ /* 0x000fea000b83ffff */
[----:B------:R-:W-:Y:S05]  /*12e0*/  EXIT ;  /* 0x000000000000794d */ /* 0x000fea0003800000 */
        .weak           $__internal_0_$__cuda_sm3x_div_rn_noftz_f32_slowpath
        .type           $__internal_0_$__cuda_sm3x_div_rn_noftz_f32_slowpath,@function
        .size           $__internal_0_$__cuda_sm3x_div_rn_noftz_f32_slowpath,(.L_x_85 - $__internal_0_$__cuda_sm3x_div_rn_noftz_f32_slowpath)
$__internal_0_$__cuda_sm3x_div_rn_noftz_f32_slowpath:
[----:B------:R-:W-:Y:S01]  /*12f0*/  SHF.R.U32.HI R20, RZ, 0x17, R3 ;  /* 0x00000017ff147819 */ /* 0x000fe20000011603 */
[----:B------:R-:W-:Y:S01]  /*1300*/  BSSY.RECONVERGENT B0, `(.L_x_35) ;  /* 0x0000062000007945 */ /* 0x000fe20003800200 */
[----:B------:R-:W-:Y:S02]  /*1310*/  SHF.R.U32.HI R22, RZ, 0x17, R0 ;  /* 0x00000017ff167819 */ /* 0x000fe40000011600 */
[----:B------:R-:W-:Y:S02]  /*1320*/  LOP3.LUT R20, R20, 0xff, RZ, 0xc0, !PT ;  /* 0x000000ff14147812 */ /* 0x000fe400078ec0ff */
[----:B------:R-:W-:-:S03]  /*1330*/  LOP3.LUT R22, R22, 0xff, RZ, 0xc0, !PT ;  /* 0x000000ff16167812 */ /* 0x000fc600078ec0ff */
[----:B------:R-:W-:Y:S01]  /*1340*/  VIADD R23, R20, 0xffffffff ;  /* 0xffffffff14177836 */ /* 0x000fe20000000000 */
[----:B------:R-:W-:-:S04]  /*1350*/  IADD3 R24, PT, PT, R22, -0x1, RZ ;  /* 0xffffffff16187810 */ /* 0x000fc80007ffe0ff */
[----:B------:R-:W-:-:S04]  /*1360*/  ISETP.GT.U32.AND P0, PT, R23, 0xfd, PT ;  /* 0x000000fd1700780c */ /* 0x000fc80003f04070 */
[----:B------:R-:W-:-:S13]  /*1370*/  ISETP.GT.U32.OR P0, PT, R24, 0xfd, P0 ;  /* 0x000000fd1800780c */ /* 0x000fda0000704470 */
[----:B------:R-:W-:Y:S01]  /*1380*/  @!P0 IMAD.MOV.U32 R21, RZ, RZ, RZ ;  /* 0x000000ffff158224 */ /* 0x000fe200078e00ff */
[----:B------:R-:W-:Y:S06]  /*1390*/  @!P0 BRA `(.L_x_36) ;  /* 0x00000000005c8947 */ /* 0x000fec0003800000 */
[----:B------:R-:W-:Y:S02]  /*13a0*/  FSETP.GTU.FTZ.AND P0, PT, |R0|, +INF , PT ;  /* 0x7f8000000000780b */ /* 0x000fe40003f1c200 */
[----:B------:R-:W-:-:S04]  /*13b0*/  FSETP.GTU.FTZ.AND P1, PT, |R3|, +INF , PT ;  /* 0x7f8000000300780b */ /* 0x000fc80003f3c200 */
[----:B------:R-:W-:-:S13]  /*13c0*/  PLOP3.LUT P0, PT, P0, P1, PT, 0xf8, 0x8f ;  /* 0x00000000008f781c */ /* 0x000fda0000703f70 */
[----:B------:R-:W-:Y:S05]  /*13d0*/  @P0 BRA `(.L_x_37) ;  /* 0x00000004004c0947 */ /* 0x000fea0003800000 */
[----:B------:R-:W-:-:S13]  /*13e0*/  LOP3.LUT P0, RZ, R3, 0x7fffffff, R0, 0xc8, !PT ;  /* 0x7fffffff03ff7812 */ /* 0x000fda000780c800 */
[----:B------:R-:W-:Y:S05]  /*13f0*/  @!P0 BRA `(.L_x_38) ;  /* 0x00000004003c8947 */ /* 0x000fea0003800000 */
[C---:B------:R-:W-:Y:S02]  /*1400*/  FSETP.NEU.FTZ.AND P2, PT, |R0|.reuse, +INF , PT ;  /* 0x7f8000000000780b */ /* 0x040fe40003f5d200 */
[----:B------:R-:W-:Y:S02]  /*1410*/  FSETP.NEU.FTZ.AND P1, PT, |R3|, +INF , PT ;  /* 0x7f8000000300780b */ /* 0x000fe40003f3d200 */
[----:B------:R-:W-:-:S11]  /*1420*/  FSETP.NEU.FTZ.AND P0, PT, |R0|, +INF , PT ;  /* 0x7f8000000000780b */ /* 0x000fd60003f1d200 */
[----:B------:R-:W-:Y:S05]  /*1430*/  @!P1 BRA !P2, `(.L_x_38) ;  /* 0x00000004002c9947 */ /* 0x000fea0005000000 */
[----:B------:R-:W-:-:S04]  /*1440*/  LOP3.LUT P2, RZ, R0, 0x7fffffff, RZ, 0xc0, !PT ;  /* 0x7fffffff00ff7812 */ /* 0x000fc8000784c0ff */
[----:B------:R-:W-:-:S13]  /*1450*/  PLOP3.LUT P1, PT, P1, P2, PT, 0x2f, 0xf2 ;  /* 0x0000000000f2781c */ /* 0x000fda0000f24577 */
[----:B------:R-:W-:Y:S05]  /*1460*/  @P1 BRA `(.L_x_39) ;  /* 0x0000000400181947 */ /* 0x000fea0003800000 */
[----:B------:R-:W-:-:S04]  /*1470*/  LOP3.LUT P1, RZ, R3, 0x7fffffff, RZ, 0xc0, !PT ;  /* 0x7fffffff03ff7812 */ /* 0x000fc8000782c0ff */
[----:B------:R-:W-:-:S13]  /*1480*/  PLOP3.LUT P0, PT, P0, P1, PT, 0x2f, 0xf2 ;  /* 0x0000000000f2781c */ /* 0x000fda0000702577 */
[----:B------:R-:W-:Y:S05]  /*1490*/  @P0 BRA `(.L_x_40) ;  /* 0x0000000400000947 */ /* 0x000fea0003800000 */
[----:B------:R-:W-:Y:S02]  /*14a0*/  ISETP.GE.AND P0, PT, R24, RZ, PT ;  /* 0x000000ff1800720c */ /* 0x000fe40003f06270 */
[----:B------:R-:W-:-:S11]  /*14b0*/  ISETP.GE.AND P1, PT, R23, RZ, PT ;  /* 0x000000ff1700720c */ /* 0x000fd60003f26270 */
[----:B------:R-:W-:Y:S01]  /*14c0*/  @P0 MOV R21, RZ ;  /* 0x000000ff00150202 */ /* 0x000fe20000000f00 */
[----:B------:R-:W-:Y:S02]  /*14d0*/  @!P0 IMAD.MOV.U32 R21, RZ, RZ, -0x40 ;  /* 0xffffffc0ff158424 */ /* 0x000fe400078e00ff */
[----:B------:R-:W-:Y:S01]  /*14e0*/  @!P0 FFMA R0, R0, 1.84467440737095516160e+19, RZ ;  /* 0x5f80000000008823 */ /* 0x000fe200000000ff */
[----:B------:R-:W-:Y:S02]  /*14f0*/  @!P1 FFMA R3, R3, 1.84467440737095516160e+19, RZ ;  /* 0x5f80000003039823 */ /* 0x000fe400000000ff */
[----:B------:R-:W-:-:S07]  /*1500*/  @!P1 IADD3 R21, PT, PT, R21, 0x40, RZ ;  /* 0x0000004015159810 */ /* 0x000fce0007ffe0ff */
.L_x_36:
[----:B------:R-:W-:Y:S01]  /*1510*/  LEA R24, R20, 0xc0800000, 0x17 ;  /* 0xc080000014187811 */ /* 0x000fe200078eb8ff */
[----:B------:R-:W-:Y:S01]  /*1520*/  BSSY.RECONVERGENT B1, `(.L_x_41) ;  /* 0x0000036000017945 */ /* 0x000fe20003800200 */
[----:B------:R-:W-:-:S03]  /*1530*/  IADD3 R25, PT, PT, R22, -0x7f, RZ ;  /* 0xffffff8116197810 */ /* 0x000fc60007ffe0ff */
[----:B------:R-:W-:Y:S02]  /*1540*/  IMAD.IADD R26, R3, 0x1, -R24 ;  /* 0x00000001031a7824 */ /* 0x000fe400078e0a18 */
[----:B------:R-:W-:Y:S02]  /*1550*/  IMAD R0, R25, -0x800000, R0 ;  /* 0xff80000019007824 */ /* 0x000fe400078e0200 */
[----:B------:R-:W0:Y:S01]  /*1560*/  MUFU.RCP R3, R26 ;  /* 0x0000001a00037308 */ /* 0x000e220000001000 */
[----:B------:R-:W-:-:S04]  /*1570*/  FADD.FTZ R23, -R26, -RZ ;  /* 0x800000ff1a177221 */ /* 0x000fc80000010100 */
[----:B0-----:R-:W-:-:S04]  /*1580*/  FFMA R22, R3, R23, 1 ;  /* 0x3f80000003167423 */ /* 0x001fc80000000017 */
[----:B------:R-:W-:-:S04]  /*1590*/  FFMA R3, R3, R22, R3 ;  /* 0x0000001603037223 */ /* 0x000fc80000000003 */
[----:B------:R-:W-:-:S04]  /*15a0*/  FFMA R22, R0, R3, RZ ;  /* 0x0000000300167223 */ /* 0x000fc800000000ff */
[----:B------:R-:W-:-:S04]  /*15b0*/  FFMA R24, R23, R22, R0 ;  /* 0x0000001617187223 */ /* 0x000fc80000000000 */
[----:B------:R-:W-:Y:S01]  /*15c0*/  FFMA R24, R3, R24, R22 ;  /* 0x0000001803187223 */ /* 0x000fe20000000016 */
[----:B------:R-:W-:-:S03]  /*15d0*/  IADD3 R22, PT, PT, R25, 0x7f, -R20 ;  /* 0x0000007f19167810 */ /* 0x000fc60007ffe814 */
[----:B------:R-:W-:Y:S02]  /*15e0*/  FFMA R23, R23, R24, R0 ;  /* 0x0000001817177223 */ /* 0x000fe40000000000 */
[----:B------:R-:W-:Y:S02]  /*15f0*/  IMAD.IADD R21, R22, 0x1, R21 ;  /* 0x0000000116157824 */ /* 0x000fe400078e0215 */
[----:B------:R-:W-:-:S05]  /*1600*/  FFMA R0, R3, R23, R24 ;  /* 0x0000001703007223 */ /* 0x000fca0000000018 */
[----:B------:R-:W-:-:S04]  /*1610*/  SHF.R.U32.HI R20, RZ, 0x17, R0 ;  /* 0x00000017ff147819 */ /* 0x000fc80000011600 */
[----:B------:R-:W-:-:S04]  /*1620*/  LOP3.LUT R20, R20, 0xff, RZ, 0xc0, !PT ;  /* 0x000000ff14147812 */ /* 0x000fc800078ec0ff */
[----:B------:R-:W-:-:S05]  /*1630*/  IADD3 R20, PT, PT, R20, R21, RZ ;  /* 0x0000001514147210 */ /* 0x000fca0007ffe0ff */
[----:B------:R-:W-:-:S05]  /*1640*/  VIADD R22, R20, 0xffffffff ;  /* 0xffffffff14167836 */ /* 0x000fca0000000000 */
[----:B------:R-:W-:-:S13]  /*1650*/  ISETP.GE.U32.AND P0, PT, R22, 0xfe, PT ;  /* 0x000000fe1600780c */ /* 0x000fda0003f06070 */
[----:B------:R-:W-:Y:S05]  /*1660*/  @!P0 BRA `(.L_x_42) ;  /* 0x0000000000808947 */ /* 0x000fea0003800000 */
[----:B------:R-:W-:-:S13]  /*1670*/  ISETP.GT.AND P0, PT, R20, 0xfe, PT ;  /* 0x000000fe1400780c */ /* 0x000fda0003f04270 */
[----:B------:R-:W-:Y:S05]  /*1680*/  @P0 BRA `(.L_x_43) ;  /* 0x00000000006c0947 */ /* 0x000fea0003800000 */
[----:B------:R-:W-:-:S13]  /*1690*/  ISETP.GE.AND P0, PT, R20, 0x1, PT ;  /* 0x000000011400780c */ /* 0x000fda0003f06270 */
[----:B------:R-:W-:Y:S05]  /*16a0*/  @P0 BRA `(.L_x_44) ;  /* 0x0000000000740947 */ /* 0x000fea0003800000 */
[----:B------:R-:W-:Y:S02]  /*16b0*/  ISETP.GE.AND P0, PT, R20, -0x18, PT ;  /* 0xffffffe81400780c */ /* 0x000fe40003f06270 */
[----:B------:R-:W-:-:S11]  /*16c0*/  LOP3.LUT R0, R0, 0x80000000, RZ, 0xc0, !PT ;  /* 0x8000000000007812 */ /* 0x000fd600078ec0ff */
[----:B------:R-:W-:Y:S05]  /*16d0*/  @!P0 BRA `(.L_x_44) ;  /* 0x0000000000688947 */ /* 0x000fea0003800000 */
[CCC-:B------:R-:W-:Y:S01]  /*16e0*/  FFMA.RZ R21, R3.reuse, R23.reuse, R24.reuse ;  /* 0x0000001703157223 */ /* 0x1c0fe2000000c018 */
[CCC-:B------:R-:W-:Y:S01]  /*16f0*/  FFMA.RP R22, R3.reuse, R23.reuse, R24.reuse ;  /* 0x0000001703167223 */ /* 0x1c0fe20000008018 */
[----:B------:R-:W-:Y:S01]  /*1700*/  FFMA.RM R3, R3, R23, R24 ;  /* 0x0000001703037223 */ /* 0x000fe20000004018 */
[C---:B------:R-:W-:Y:S02]  /*1710*/  IADD3 R24, PT, PT, R20.reuse, 0x20, RZ ;  /* 0x0000002014187810 */ /* 0x040fe40007ffe0ff */
[----:B------:R-:W-:Y:S02]  /*1720*/  LOP3.LUT R21, R21, 0x7fffff, RZ, 0xc0, !PT ;  /* 0x007fffff15157812 */ /* 0x000fe400078ec0ff */
[C---:B------:R-:W-:Y:S02]  /*1730*/  ISETP.NE.AND P2, PT, R20.reuse, RZ, PT ;  /* 0x000000ff1400720c */ /* 0x040fe40003f45270 */
[----:B------:R-:W-:Y:S02]  /*1740*/  LOP3.LUT R21, R21, 0x800000, RZ, 0xfc, !PT ;  /* 0x0080000015157812 */ /* 0x000fe400078efcff */
[----:B------:R-:W-:Y:S01]  /*1750*/  ISETP.NE.AND P1, PT, R20, RZ, PT ;  /* 0x000000ff1400720c */ /* 0x000fe20003f25270 */
[----:B------:R-:W-:Y:S01]  /*1760*/  IMAD.MOV R20, RZ, RZ, -R20 ;  /* 0x000000ffff147224 */ /* 0x000fe200078e0a14 */
[----:B------:R-:W-:-:S02]  /*1770*/  SHF.L.U32 R24, R21, R24, RZ ;  /* 0x0000001815187219 */ /* 0x000fc400000006ff */
[----:B------:R-:W-:Y:S02]  /*1780*/  FSETP.NEU.FTZ.AND P0, PT, R22, R3, PT ;  /* 0x000000031600720b */ /* 0x000fe40003f1d000 */
[----:B------:R-:W-:Y:S02]  /*1790*/  SEL R20, R20, RZ, P2 ;  /* 0x000000ff14147207 */ /* 0x000fe40001000000 */
[----:B------:R-:W-:Y:S02]  /*17a0*/  ISETP.NE.AND P1, PT, R24, RZ, P1 ;  /* 0x000000ff1800720c */ /* 0x000fe40000f25270 */
[----:B------:R-:W-:Y:S02]  /*17b0*/  SHF.R.U32.HI R20, RZ, R20, R21 ;  /* 0x00000014ff147219 */ /* 0x000fe40000011615 */
[----:B------:R-:W-:Y:S02]  /*17c0*/  PLOP3.LUT P0, PT, P0, P1, PT, 0xf8, 0x8f ;  /* 0x00000000008f781c */ /* 0x000fe40000703f70 */
[----:B------:R-:W-:-:S02]  /*17d0*/  SHF.R.U32.HI R22, RZ, 0x1, R20 ;  /* 0x00000001ff167819 */ /* 0x000fc40000011614 */
[----:B------:R-:W-:-:S04]  /*17e0*/  SEL R3, RZ, 0x1, !P0 ;  /* 0x00000001ff037807 */ /* 0x000fc80004000000 */
[----:B------:R-:W-:-:S04]  /*17f0*/  LOP3.LUT R3, R3, 0x1, R22, 0xf8, !PT ;  /* 0x0000000103037812 */ /* 0x000fc800078ef816 */
[----:B------:R-:W-:-:S04]  /*1800*/  LOP3.LUT R3, R3, R20, RZ, 0xc0, !PT ;  /* 0x0000001403037212 */ /* 0x000fc800078ec0ff */
[----:B------:R-:W-:-:S04]  /*1810*/  IADD3 R3, PT, PT, R22, R3, RZ ;  /* 0x0000000316037210 */ /* 0x000fc80007ffe0ff */
[----:B------:R-:W-:Y:S01]  /*1820*/  LOP3.LUT R0, R3, R0, RZ, 0xfc, !PT ;  /* 0x0000000003007212 */ /* 0x000fe200078efcff */
[----:B------:R-:W-:Y:S06]  /*1830*/  BRA `(.L_x_44) ;  /* 0x0000000000107947 */ /* 0x000fec0003800000 */
.L_x_43:
[----:B------:R-:W-:-:S04]  /*1840*/  LOP3.LUT R0, R0, 0x80000000, RZ, 0xc0, !PT ;  /* 0x8000000000007812 */ /* 0x000fc800078ec0ff */
[----:B------:R-:W-:Y:S01]  /*1850*/  LOP3.LUT R0, R0, 0x7f800000, RZ, 0xfc, !PT ;  /* 0x7f80000000007812 */ /* 0x000fe200078efcff */
[----:B------:R-:W-:Y:S06]  /*1860*/  BRA `(.L_x_44) ;  /* 0x0000000000047947 */ /* 0x000fec0003800000 */
.L_x_42:
[----:B------:R-:W-:-:S07]  /*1870*/  IMAD R0, R21, 0x800000, R0 ;  /* 0x0080000015007824 */ /* 0x000fce00078e0200 */
.L_x_44:
[----:B------:R-:W-:Y:S05]  /*1880*/  BSYNC.RECONVERGENT B1 ;  /* 0x0000000000017941 */ /* 0x000fea0003800200 */
.L_x_41:
[----:B------:R-:W-:Y:S05]  /*1890*/  BRA `(.L_x_45) ;  /* 0x0000000000207947 */ /* 0x000fea0003800000 */
.L_x_40:
[----:B------:R-:W-:-:S04]  /*18a0*/  LOP3.LUT R0, R3, 0x80000000, R0, 0x48, !PT ;  /* 0x8000000003007812 */ /* 0x000fc800078e4800 */
[----:B------:R-:W-:Y:S01]  /*18b0*/  LOP3.LUT R0, R0, 0x7f800000, RZ, 0xfc, !PT ;  /* 0x7f80000000007812 */ /* 0x000fe200078efcff */
[----:B------:R-:W-:Y:S06]  /*18c0*/  BRA `(.L_x_45) ;  /* 0x0000000000147947 */ /* 0x000fec0003800000 */
.L_x_39:
[----:B------:R-:W-:Y:S01]  /*18d0*/  LOP3.LUT R0, R3, 0x80000000, R0, 0x48, !PT ;  /* 0x8000000003007812 */ /* 0x000fe200078e4800 */
[----:B------:R-:W-:Y:S06]  /*18e0*/  BRA `(.L_x_45) ;  /* 0x00000000000c7947 */ /* 0x000fec0003800000 */
.L_x_38:
[----:B------:R-:W0:Y:S01]  /*18f0*/  MUFU.RSQ R0, -QNAN ;  /* 0xffc0000000007908 */ /* 0x000e220000001400 */
[----:B------:R-:W-:Y:S05]  /*1900*/  BRA `(.L_x_45) ;  /* 0x0000000000047947 */ /* 0x000fea0003800000 */
.L_x_37:
[----:B------:R-:W-:-:S07]  /*1910*/  FADD.FTZ R0, R0, R3 ;  /* 0x0000000300007221 */ /* 0x000fce0000010000 */
.L_x_45:
[----:B------:R-:W-:Y:S05]  /*1920*/  BSYNC.RECONVERGENT B0 ;  /* 0x0000000000007941 */ /* 0x000fea0003800200 */
.L_x_35:
[----:B------:R-:W-:-:S04]  /*1930*/  HFMA2 R3, -RZ, RZ, 0, 0 ;  /* 0x00000000ff037431 */ /* 0x000fc800000001ff */
[----:B0-----:R-:W-:Y:S05]  /*1940*/  RET.REL.NODEC R2 `(_Z14binAtomsKernelPKfjPKjjjjjfffPf) ;  /* 0xffffffe402ac7950 */ /* 0x001fea0003c3ffff */
.L_x_46:
        /* <DEDUP_REMOVED lines=11> */
.L_x_85:


//--------------------- .text._Z25binAtomsWithinSliceKernelPKfjPKjjjjfPf --------------------------
	.section	.text._Z25binAtomsWithinSliceKernelPKfjPKjjjjfPf,"ax",@progbits
	.align	128
        .global         _Z25binAtomsWithinSliceKernelPKfjPKjjjjfPf
        .type           _Z25binAtomsWithinSliceKernelPKfjPKjjjjfPf,@function
        .size           _Z25binAtomsWithinSliceKernelPKfjPKjjjjfPf,(.L_x_86 - _Z25binAtomsWithinSliceKernelPKfjPKjjjjfPf)
        .other          _Z25binAtomsWithinSliceKernelPKfjPKjjjjfPf,@"STO_CUDA_ENTRY STV_DEFAULT"
_Z25binAtomsWithinSliceKernelPKfjPKjjjjfPf:
.text._Z25binAtomsWithinSliceKernelPKfjPKjjjjfPf:
[----:B------:R-:W-:Y:S01]  /*0000*/  LDC R1, c[0x0][0x37c] ;  /* 0x0000df00ff017b82 */ /* 0x000fe20000000800 */
[----:B------:R-:W0:Y:S02]  /*0010*/  LDCU UR4, c[0x0][0x388] ;  /* 0x00007100ff0477ac */ /* 0x000e240008000800 */
[----:B0-----:R-:W-:-:S13]  /*0020*/  ISETP.NE.AND P0, PT, RZ, UR4, PT ;  /* 0x00000004ff007c0c */ /* 0x001fda000bf05270 */
[----:B------:R-:W-:Y:S05]  /*0030*/  @!P0 EXIT ;  /* 0x000000000000894d */ /* 0x000fea0003800000 */
[----:B------:R-:W0:Y:S01]  /*0040*/  LDCU UR6, c[0x0][0x39c] ;  /* 0x00007380ff0677ac */ /* 0x000e220008000800 */
[----:B------:R-:W1:Y:S01]  /*0050*/  S2R R8, SR_CTAID.X ;  /* 0x0000000000087919 */ /* 0x000e620000002500 */
[----:B------:R-:W2:Y:S01]  /*0060*/  LDCU.64 UR8, c[0x0][0x3a0] ;  /* 0x00007400ff0877ac */ /* 0x000ea20008000a00 */
        /* <DEDUP_REMOVED lines=9> */
[----:B------:R-:W-:Y:S02]  /*0100*/  I2FP.F32.U32 R0, UR4 ;  /* 0x0000000400007c45 */ /* 0x000fe40008201000 */
[----:B------:R-:W-:Y:S01]  /*0110*/  I2FP.F32.U32 R3, UR7 ;  /* 0x0000000700037c45 */ /* 0x000fe20008201000 */
[----:B------:R-:W-:Y:S02]  /*0120*/  UIADD3 UR7, UPT, UPT, UR6, -0x1, URZ ;  /* 0xffffffff06077890 */ /* 0x000fe4000fffe0ff */
[----:B------:R-:W0:Y:S01]  /*0130*/  LDCU UR4, c[0x0][0x398] ;  /* 0x00007300ff0477ac */ /* 0x000e220008000800 */
[----:B------:R-:W-:Y:S01]  /*0140*/  FMUL R2, R0, 0.5 ;  /* 0x3f00000000027820 */ /* 0x000fe20000400000 */
[----:B------:R-:W-:Y:S01]  /*0150*/  FMUL R3, R3, 0.5 ;  /* 0x3f00000003037820 */ /* 0x000fe20000400000 */
[----:B------:R-:W2:Y:S01]  /*0160*/  LDC R0, c[0x0][0x3a4] ;  /* 0x0000e900ff007b82 */ /* 0x000ea20000000800 */
[----:B---3--:R-:W-:-:S02]  /*0170*/  UIMAD UR5, UR5, UR11, URZ ;  /* 0x0000000b050572a4 */ /* 0x008fc4000f8e02ff */
[----:B-1----:R-:W-:Y:S01]  /*0180*/  IMAD R8, R8, UR11, R5 ;  /* 0x0000000b08087c24 */ /* 0x002fe2000f8e0205 */
[----:B------:R-:W1:Y:S08]  /*0190*/  FRND.FLOOR R2, R2 ;  /* 0x0000000200027307 */ /* 0x000e700000205000 */
[----:B------:R-:W3:Y:S01]  /*01a0*/  FRND.FLOOR R3, R3 ;  /* 0x0000000300037307 */ /* 0x000ee20000205000 */
[----:B0-----:R-:W-:Y:S01]  /*01b0*/  UISETP.NE.AND UP0, UPT, UR4, URZ, UPT ;  /* 0x000000ff0400728c */ /* 0x001fe2000bf05270 */
[----:B-1----:R-:W-:-:S04]  /*01c0*/  FMUL R10, R2, -UR9 ;  /* 0x80000009020a7c20 */ /* 0x002fc80008400000 */
[----:B------:R-:W-:Y:S01]  /*01d0*/  FFMA R7, R7, UR9, R10 ;  /* 0x0000000907077c23 */ /* 0x000fe2000800000a */
[----:B---3--:R-:W-:-:S04]  /*01e0*/  FMUL R9, R3, -UR9 ;  /* 0x8000000903097c20 */ /* 0x008fc80008400000 */
[----:B------:R-:W-:Y:S01]  /*01f0*/  FFMA R6, R6, UR9, R9 ;  /* 0x0000000906067c23 */ /* 0x000fe20008000009 */
[----:B----4-:R-:W-:Y:S06]  /*0200*/  BRA.U !UP0, `(.L_x_47) ;  /* 0x0000000508a07547 */ /* 0x010fec000b800000 */
[----:B------:R-:W-:Y:S01]  /*0210*/  UIMAD UR6, UR6, UR8, URZ ;  /* 0x00000008060672a4 */ /* 0x000fe2000f8e02ff */
[----:B------:R-:W-:-:S11]  /*0220*/  UMOV UR4, URZ ;  /* 0x000000ff00047c82 */ /* 0x000fd60008000000 */
.L_x_61:
[----:B0-----:R-:W0:Y:S01]  /*0230*/  LDCU UR8, c[0x0][0x388] ;  /* 0x00007100ff0877ac */ /* 0x001e220008000800 */
[----:B------:R-:W-:Y:S01]  /*0240*/  VIADD R14, R8, UR4 ;  /* 0x00000004080e7c36 */ /* 0x000fe20008000000 */
[----:B------:R-:W-:Y:S01]  /*0250*/  BSSY.RECONVERGENT B0, `(.L_x_48) ;  /* 0x0000061000007945 */ /* 0x000fe20003800200 */
[----:B------:R-:W-:Y:S01]  /*0260*/  UIADD3 UR4, UPT, UPT, UR5, UR4, URZ ;  /* 0x0000000405047290 */ /* 0x000fe2000fffe0ff */
[----:B-1----:R-:W1:Y:S02]  /*0270*/  LDCU UR11, c[0x0][0x398] ;  /* 0x00007300ff0b77ac */ /* 0x002e640008000800 */
[----:B0-----:R-:W-:Y:S01]  /*0280*/  ISETP.GE.U32.AND P0, PT, R14, UR8, PT ;  /* 0x000000080e007c0c */ /* 0x001fe2000bf06070 */
[----:B------:R-:W-:-:S12]  /*0290*/  UISETP.GE.U32.AND UP0, UPT, UR4, UR8, UPT ;  /* 0x000000080400728c */ /* 0x000fd8000bf06070 */
[----:B-1----:R-:W-:Y:S05]  /*02a0*/  @P0 BRA `(.L_x_49) ;  /* 0x00000004006c0947 */ /* 0x002fea0003800000 */
[----:B------:R-:W0:Y:S01]  /*02b0*/  LDC R15, c[0x0][0x398] ;  /* 0x0000e600ff0f7b82 */ /* 0x000e220000000800 */
[----:B------:R-:W-:Y:S01]  /*02c0*/  BSSY.RECONVERGENT B1, `(.L_x_50) ;  /* 0x000000e000017945 */ /* 0x000fe20003800200 */
[----:B------:R-:W-:-:S06]  /*02d0*/  CS2R R4, SRZ ;  /* 0x0000000000047805 */ /* 0x000fcc000001ff00 */
[----:B------:R-:W1:Y:S02]  /*02e0*/  LDC.64 R2, c[0x0][0x390] ;  /* 0x0000e400ff027b82 */ /* 0x000e640000000a00 */
.L_x_52:
[----:B-1----:R-:W-:-:S06]  /*02f0*/  IMAD.WIDE.U32 R12, R5, 0x4, R2 ;  /* 0x00000004050c7825 */ /* 0x002fcc00078e0002 */
[----:B------:R-:W3:Y:S02]  /*0300*/  LDG.E R13, desc[UR12][R12.64] ;  /* 0x0000000c0c0d7981 */ /* 0x000ee4000c1e1900 */
[----:B---3--:R-:W-:Y:S02]  /*0310*/  IMAD.IADD R11, R13, 0x1, R4 ;  /* 0x000000010d0b7824 */ /* 0x008fe400078e0204 */
[----:B------:R-:W-:-:S03]  /*0320*/  IMAD.MOV.U32 R4, RZ, RZ, R5 ;  /* 0x000000ffff047224 */ /* 0x000fc600078e0005 */
[----:B------:R-:W-:-:S13]  /*0330*/  ISETP.GE.U32.AND P0, PT, R14, R11, PT ;  /* 0x0000000b0e00720c */ /* 0x000fda0003f06070 */
[----:B------:R-:W-:Y:S05]  /*0340*/  @!P0 BRA `(.L_x_51) ;  /* 0x0000000000148947 */ /* 0x000fea0003800000 */
[----:B------:R-:W-:Y:S01]  /*0350*/  IADD3 R5, PT, PT, R5, 0x1, RZ ;  /* 0x0000000105057810 */ /* 0x000fe20007ffe0ff */
[----:B------:R-:W-:-:S03]  /*0360*/  IMAD.MOV.U32 R4, RZ, RZ, R11 ;  /* 0x000000ffff047224 */ /* 0x000fc600078e000b */
[----:B------:R-:W-:-:S13]  /*0370*/  ISETP.NE.AND P0, PT, R5, UR11, PT ;  /* 0x0000000b05007c0c */ /* 0x000fda000bf05270 */
[----:B------:R-:W-:Y:S05]  /*0380*/  @P0 BRA `(.L_x_52) ;  /* 0xfffffffc00d80947 */ /* 0x000fea000383ffff */
[----:B0-----:R-:W-:-:S07]  /*0390*/  IMAD.MOV.U32 R4, RZ, RZ, R15 ;  /* 0x000000ffff047224 */ /* 0x001fce00078e000f */
.L_x_51:
[----:B------:R-:W-:Y:S05]  /*03a0*/  BSYNC.RECONVERGENT B1 ;  /* 0x0000000000017941 */ /* 0x000fea0003800200 */
.L_x_50:
[----:B------:R-:W1:Y:S01]  /*03b0*/  LDC.64 R12, c[0x0][0x380] ;  /* 0x0000e000ff0c7b82 */ /* 0x000e620000000a00 */
[----:B------:R-:W-:-:S04]  /*03c0*/  IMAD R2, R14, 0x3, RZ ;  /* 0x000000030e027824 */ /* 0x000fc800078e02ff */
[C---:B------:R-:W-:Y:S01]  /*03d0*/  VIADD R3, R2.reuse, 0x1 ;  /* 0x0000000102037836 */ /* 0x040fe20000000000 */
[----:B------:R-:W-:-:S03]  /*03e0*/  IADD3 R5, PT, PT, R2, 0x2, RZ ;  /* 0x0000000202057810 */ /* 0x000fc60007ffe0ff */
[----:B-1----:R-:W-:-:S04]  /*03f0*/  IMAD.WIDE.U32 R2, R3, 0x4, R12 ;  /* 0x0000000403027825 */ /* 0x002fc800078e000c */
[----:B------:R-:W-:Y:S01]  /*0400*/  IMAD.WIDE.U32 R12, R5, 0x4, R12 ;  /* 0x00000004050c7825 */ /* 0x000fe200078e000c */
[----:B------:R-:W3:Y:S04]  /*0410*/  LDG.E R14, desc[UR12][R2.64] ;  /* 0x0000000c020e7981 */ /* 0x000ee8000c1e1900 */
[----:B------:R-:W4:Y:S01]  /*0420*/  LDG.E R5, desc[UR12][R12.64] ;  /* 0x0000000c0c057981 */ /* 0x000f22000c1e1900 */
[----:B---3--:R-:W-:Y:S02]  /*0430*/  FSETP.GTU.AND P0, PT, R14, R7, PT ;  /* 0x000000070e00720b */ /* 0x008fe40003f0c000 */
[----:B----4-:R-:W-:Y:S02]  /*0440*/  FSETP.GTU.AND P1, PT, R5, R6, PT ;  /* 0x000000060500720b */ /* 0x010fe40003f2c000 */
[----:B------:R-:W-:-:S02]  /*0450*/  FSETP.LE.AND P0, PT, R10, R14, !P0 ;  /* 0x0000000e0a00720b */ /* 0x000fc40004703000 */
[----:B------:R-:W-:-:S04]  /*0460*/  FSETP.LE.AND P1, PT, R9, R5, !P1 ;  /* 0x000000050900720b */ /* 0x000fc80004f23000 */
[----:B------:R-:W-:-:S13]  /*0470*/  PLOP3.LUT P0, PT, P0, P1, PT, 0x80, 0x8 ;  /* 0x000000000008781c */ /* 0x000fda0000703070 */
[----:B------:R-:W-:Y:S05]  /*0480*/  @!P0 BRA `(.L_x_49) ;  /* 0x0000000000f48947 */ /* 0x000fea0003800000 */
[----:B------:R-:W-:Y:S01]  /*0490*/  FADD R2, -R14, R7 ;  /* 0x000000070e027221 */ /* 0x000fe20000000100 */
        /* <DEDUP_REMOVED lines=18> */
[----:B------:R-:W-:-:S07]  /*05c0*/  MOV R14, 0x5e0 ;  /* 0x000005e0000e7802 */ /* 0x000fce0000000f00 */
[----:B0-2---:R-:W-:Y:S05]  /*05d0*/  CALL.REL.NOINC `($__internal_1_$__cuda_sm3x_div_rn_noftz_f32_slowpath) ;  /* 0x0000000400fc7944 */ /* 0x005fea0003c00000 */
[----:B------:R-:W-:-:S07]  /*05e0*/  IMAD.MOV.U32 R11, RZ, RZ, R2 ;  /* 0x000000ffff0b7224 */ /* 0x000fce00078e0002 */
.L_x_56:
[----:B------:R-:W-:Y:S05]  /*05f0*/  BSYNC.RECONVERGENT B2 ;  /* 0x0000000000027941 */ /* 0x000fea0003800200 */
.L_x_55:
[----:B------:R-:W1:Y:S02]  /*0600*/  F2I.U32.FLOOR.NTZ R11, R11 ;  /* 0x0000000b000b7305 */ /* 0x000e640000207000 */
.L_x_54:
[----:B------:R-:W-:Y:S05]  /*0610*/  BSYNC.RECONVERGENT B1 ;  /* 0x0000000000017941 */ /* 0x000fea0003800200 */
.L_x_53:
[----:B------:R-:W-:Y:S01]  /*0620*/  FADD R2, -R5, R6 ;  /* 0x0000000605027221 */ /* 0x000fe20000000100 */
[----:B------:R-:W-:Y:S01]  /*0630*/  UMOV UR8, 0x812dea11 ;  /* 0x812dea1100087882 */ /* 0x000fe20000000000 */
[----:B------:R-:W-:Y:S01]  /*0640*/  UMOV UR9, 0x3d719799 ;  /* 0x3d71979900097882 */ /* 0x000fe20000000000 */
[----:B------:R-:W-:Y:S03]  /*0650*/  BSSY.RECONVERGENT B1, `(.L_x_57) ;  /* 0x0000016000017945 */ /* 0x000fe60003800200 */
[----:B------:R-:W3:Y:S02]  /*0660*/  F2F.F64.F32 R2, R2 ;  /* 0x0000000200027310 */ /* 0x000ee40000201800 */
[----:B---3--:R-:W-:Y:S01]  /*0670*/  DSETP.GEU.AND P0, PT, R2, UR8, PT ;  /* 0x0000000802007e2a */ /* 0x008fe2000bf0e000 */
[----:B------:R-:W-:-:S13]  /*0680*/  IMAD.U32 R3, RZ, RZ, UR10 ;  /* 0x0000000aff037e24 */ /* 0x000fda000f8e00ff */
[----:B------:R-:W-:Y:S05]  /*0690*/  @!P0 BRA `(.L_x_58) ;  /* 0x0000000000448947 */ /* 0x000fea0003800000 */
[----:B------:R-:W3:Y:S01]  /*06a0*/  LDC R13, c[0x0][0x3a4] ;  /* 0x0000e900ff0d7b82 */ /* 0x000ee20000000800 */
[----:B------:R-:W-:Y:S01]  /*06b0*/  FADD R14, -R9, R5 ;  /* 0x00000005090e7221 */ /* 0x000fe20000000100 */
[----:B------:R-:W-:Y:S01]  /*06c0*/  BSSY.RECONVERGENT B2, `(.L_x_59) ;  /* 0x000000d000027945 */ /* 0x000fe20003800200 */
[----:B---3--:R-:W3:Y:S08]  /*06d0*/  MUFU.RCP R2, R13 ;  /* 0x0000000d00027308 */ /* 0x008ef00000001000 */
[----:B------:R-:W4:Y:S01]  /*06e0*/  FCHK P0, R14, R13 ;  /* 0x0000000d0e007302 */ /* 0x000f220000000000 */
[----:B---3--:R-:W-:-:S04]  /*06f0*/  FFMA R3, R2, -R13, 1 ;  /* 0x3f80000002037423 */ /* 0x008fc8000000080d */
[----:B------:R-:W-:-:S04]  /*0700*/  FFMA R2, R2, R3, R2 ;  /* 0x0000000302027223 */ /* 0x000fc80000000002 */
[----:B------:R-:W-:-:S04]  /*0710*/  FFMA R3, R2, R14, RZ ;  /* 0x0000000e02037223 */ /* 0x000fc800000000ff */
[----:B------:R-:W-:-:S04]  /*0720*/  FFMA R12, R3, -R13, R14 ;  /* 0x8000000d030c7223 */ /* 0x000fc8000000000e */
[----:B------:R-:W-:Y:S01]  /*0730*/  FFMA R3, R2, R12, R3 ;  /* 0x0000000c02037223 */ /* 0x000fe20000000003 */
[----:B----4-:R-:W-:Y:S06]  /*0740*/  @!P0 BRA `(.L_x_60) ;  /* 0x0000000000108947 */ /* 0x010fec0003800000 */
[----:B------:R-:W-:Y:S02]  /*0750*/  MOV R3, R14 ;  /* 0x0000000e00037202 */ /* 0x000fe40000000f00 */
[----:B------:R-:W-:-:S07]  /*0760*/  MOV R14, 0x780 ;  /* 0x00000780000e7802 */ /* 0x000fce0000000f00 */
[----:B012---:R-:W-:Y:S05]  /*0770*/  CALL.REL.NOINC `($__internal_1_$__cuda_sm3x_div_rn_noftz_f32_slowpath) ;  /* 0x0000000400947944 */ /* 0x007fea0003c00000 */
[----:B------:R-:W-:-:S07]  /*0780*/  IMAD.MOV.U32 R3, RZ, RZ, R2 ;  /* 0x000000ffff037224 */ /* 0x000fce00078e0002 */
.L_x_60:
[----:B------:R-:W-:Y:S05]  /*0790*/  BSYNC.RECONVERGENT B2 ;  /* 0x0000000000027941 */ /* 0x000fea0003800200 */
.L_x_59:
[----:B------:R-:W3:Y:S02]  /*07a0*/  F2I.U32.FLOOR.NTZ R3, R3 ;  /* 0x0000000300037305 */ /* 0x000ee40000207000 */
.L_x_58:
[----:B------:R-:W-:Y:S05]  /*07b0*/  BSYNC.RECONVERGENT B1 ;  /* 0x0000000000017941 */ /* 0x000fea0003800200 */
.L_x_57:
[----:B------:R-:W1:Y:S01]  /*07c0*/  LDCU UR14, c[0x0][0x3a0] ;  /* 0x00007400ff0e77ac */ /* 0x000e620008000800 */
[----:B------:R-:W-:Y:S02]  /*07d0*/  IMAD R4, R4, UR6, RZ ;  /* 0x0000000604047c24 */ /* 0x000fe4000f8e02ff */
[----:B------:R-:W-:Y:S01]  /*07e0*/  IMAD.MOV.U32 R5, RZ, RZ, 0x3f800000 ;  /* 0x3f800000ff057424 */ /* 0x000fe200078e00ff */
[----:B------:R-:W4:Y:S01]  /*07f0*/  LDCU.64 UR8, c[0x0][0x3a8] ;  /* 0x00007500ff0877ac */ /* 0x000f220008000a00 */
[----:B-1----:R-:W-:-:S05]  /*0800*/  IMAD R11, R11, UR14, RZ ;  /* 0x0000000e0b0b7c24 */ /* 0x002fca000f8e02ff */
[----:B---3--:R-:W-:-:S04]  /*0810*/  IADD3 R3, P0, P1, R3, R11, R4 ;  /* 0x0000000b03037210 */ /* 0x008fc8000791e004 */
[----:B------:R-:W-:Y:S02]  /*0820*/  IADD3.X R4, PT, PT, RZ, RZ, RZ, P0, P1 ;  /* 0x000000ffff047210 */ /* 0x000fe400007e24ff */
[----:B----4-:R-:W-:-:S04]  /*0830*/  LEA R2, P0, R3, UR8, 0x2 ;  /* 0x0000000803027c11 */ /* 0x010fc8000f8010ff */
[----:B------:R-:W-:-:S05]  /*0840*/  LEA.HI.X R3, R3, UR9, R4, 0x2, P0 ;  /* 0x0000000903037c11 */ /* 0x000fca00080f1404 */
[----:B------:R1:W-:Y:S04]  /*0850*/  REDG.E.ADD.F32.FTZ.RN.STRONG.GPU desc[UR12][R2.64], R5 ;  /* 0x00000005020079a6 */ /* 0x0003e8000c12f30c */
.L_x_49:
[----:B------:R-:W-:Y:S05]  /*0860*/  BSYNC.RECONVERGENT B0 ;  /* 0x0000000000007941 */ /* 0x000fea0003800200 */
.L_x_48:
[----:B------:R-:W-:Y:S05]  /*0870*/  BRA.U !UP0, `(.L_x_61) ;  /* 0xfffffff9086c7547 */ /* 0x000fea000b83ffff */
[----:B------:R-:W-:Y:S05]  /*0880*/  EXIT ;  /* 0x000000000000794d */ /* 0x000fea0003800000 */
.L_x_47:
[----:B------:R-:W0:Y:S01]  /*0890*/  LDC R11, c[0x0][0x3a4] ;  /* 0x0000e900ff0b7b82 */ /* 0x000e220000000800 */
[----:B------:R-:W1:Y:S01]  /*08a0*/  LDCU UR6, c[0x0][0x388] ;  /* 0x00007100ff0677ac */ /* 0x000e620008000800 */
[----:B------:R-:W3:Y:S06]  /*08b0*/  LDCU UR11, c[0x0][0x3a0] ;  /* 0x00007400ff0b77ac */ /* 0x000eec0008000800 */
[----:B------:R-:W4:Y:S01]  /*08c0*/  LDC.64 R4, c[0x0][0x380] ;  /* 0x0000e000ff047b82 */ /* 0x000f220000000a00 */
[----:B------:R-:W0:Y:S01]  /*08d0*/  LDCU.64 UR14, c[0x0][0x3a8] ;  /* 0x00007500ff0e77ac */ /* 0x000e220008000a00 */
[----:B------:R-:W-:-:S05]  /*08e0*/  UMOV UR4, URZ ;  /* 0x000000ff00047c82 */ /* 0x000fca0008000000 */
.L_x_72:
[----:B-1----:R-:W-:Y:S01]  /*08f0*/  VIADD R2, R8, UR4 ;  /* 0x0000000408027c36 */ /* 0x002fe20008000000 */
[----:B------:R-:W-:Y:S01]  /*0900*/  UIADD3 UR4, UPT, UPT, UR5, UR4, URZ ;  /* 0x0000000405047290 */ /* 0x000fe2000fffe0ff */
[----:B------:R-:W-:Y:S03]  /*0910*/  BSSY.RECONVERGENT B0, `(.L_x_62) ;  /* 0x0000049000007945 */ /* 0x000fe60003800200 */
[----:B-1----:R-:W-:Y:S01]  /*0920*/  ISETP.GE.U32.AND P0, PT, R2, UR6, PT ;  /* 0x0000000602007c0c */ /* 0x002fe2000bf06070 */
[----:B------:R-:W-:-:S12]  /*0930*/  UISETP.GE.U32.AND UP0, UPT, UR4, UR6, UPT ;  /* 0x000000060400728c */ /* 0x000fd8000bf06070 */
[----:B------:R-:W-:Y:S05]  /*0940*/  @P0 BRA `(.L_x_63) ;  /* 0x0000000400140947 */ /* 0x000fea0003800000 */
[----:B------:R-:W-:-:S04]  /*0950*/  IMAD R2, R2, 0x3, RZ ;  /* 0x0000000302027824 */ /* 0x000fc800078e02ff */
[C---:B------:R-:W-:Y:S01]  /*0960*/  VIADD R13, R2.reuse, 0x2 ;  /* 0x00000002020d7836 */ /* 0x040fe20000000000 */
[----:B------:R-:W-:-:S03]  /*0970*/  IADD3 R3, PT, PT, R2, 0x1, RZ ;  /* 0x0000000102037810 */ /* 0x000fc60007ffe0ff */
[----:B----4-:R-:W-:-:S04]  /*0980*/  IMAD.WIDE.U32 R12, R13, 0x4, R4 ;  /* 0x000000040d0c7825 */ /* 0x010fc800078e0004 */
[----:B------:R-:W-:Y:S02]  /*0990*/  IMAD.WIDE.U32 R2, R3, 0x4, R4 ;  /* 0x0000000403027825 */ /* 0x000fe400078e0004 */
[----:B------:R-:W4:Y:S04]  /*09a0*/  LDG.E R12, desc[UR12][R12.64] ;  /* 0x0000000c0c0c7981 */ /* 0x000f28000c1e1900 */
[----:B------:R-:W5:Y:S01]  /*09b0*/  LDG.E R14, desc[UR12][R2.64] ;  /* 0x0000000c020e7981 */ /* 0x000f62000c1e1900 */
[----:B----4-:R-:W-:Y:S02]  /*09c0*/  FSETP.GTU.AND P1, PT, R12, R6, PT ;  /* 0x000000060c00720b */ /* 0x010fe40003f2c000 */
[----:B-----5:R-:W-:Y:S02]  /*09d0*/  FSETP.GTU.AND P0, PT, R14, R7, PT ;  /* 0x000000070e00720b */ /* 0x020fe40003f0c000 */
        /* <DEDUP_REMOVED lines=12> */
[----:B0-----:R-:W0:Y:S01]  /*0aa0*/  MUFU.RCP R2, R11 ;  /* 0x0000000b00027308 */ /* 0x001e220000001000 */
        /* <DEDUP_REMOVED lines=9> */
[----:B------:R-:W-:Y:S02]  /*0b40*/  MOV R3, R16 ;  /* 0x0000001000037202 */ /* 0x000fe40000000f00 */
[----:B------:R-:W-:-:S07]  /*0b50*/  MOV R14, 0xb70 ;  /* 0x00000b70000e7802 */ /* 0x000fce0000000f00 */
[----:B--23--:R-:W-:Y:S05]  /*0b60*/  CALL.REL.NOINC `($__internal_1_$__cuda_sm3x_div_rn_noftz_f32_slowpath) ;  /* 0x0000000000987944 */ /* 0x00cfea0003c00000 */
.L_x_67:
[----:B---3--:R-:W-:Y:S05]  /*0b70*/  BSYNC.RECONVERGENT B2 ;  /* 0x0000000000027941 */ /* 0x008fea0003800200 */
.L_x_66:
[----:B------:R1:W4:Y:S02]  /*0b80*/  F2I.U32.FLOOR.NTZ R13, R2 ;  /* 0x00000002000d7305 */ /* 0x0003240000207000 */
.L_x_65:
[----:B0--3--:R-:W-:Y:S05]  /*0b90*/  BSYNC.RECONVERGENT B1 ;  /* 0x0000000000017941 */ /* 0x009fea0003800200 */
.L_x_64:
[----:B-1----:R-:W-:Y:S01]  /*0ba0*/  FADD R2, -R12, R6 ;  /* 0x000000060c027221 */ /* 0x002fe20000000100 */
[----:B------:R-:W-:Y:S01]  /*0bb0*/  UMOV UR8, 0x812dea11 ;  /* 0x812dea1100087882 */ /* 0x000fe20000000000 */
[----:B------:R-:W-:Y:S01]  /*0bc0*/  UMOV UR9, 0x3d719799 ;  /* 0x3d71979900097882 */ /* 0x000fe20000000000 */
[----:B------:R-:W-:Y:S03]  /*0bd0*/  BSSY.RECONVERGENT B1, `(.L_x_68) ;  /* 0x0000015000017945 */ /* 0x000fe60003800200 */
[----:B------:R-:W0:Y:S02]  /*0be0*/  F2F.F64.F32 R2, R2 ;  /* 0x0000000200027310 */ /* 0x000e240000201800 */
[----:B0-----:R-:W-:Y:S01]  /*0bf0*/  DSETP.GEU.AND P0, PT, R2, UR8, PT ;  /* 0x0000000802007e2a */ /* 0x001fe2000bf0e000 */
[----:B------:R-:W-:-:S13]  /*0c00*/  IMAD.U32 R3, RZ, RZ, UR10 ;  /* 0x0000000aff037e24 */ /* 0x000fda000f8e00ff */
[----:B------:R-:W-:Y:S05]  /*0c10*/  @!P0 BRA `(.L_x_69) ;  /* 0x0000000000408947 */ /* 0x000fea0003800000 */
[----:B------:R-:W0:Y:S01]  /*0c20*/  MUFU.RCP R2, R11 ;  /* 0x0000000b00027308 */ /* 0x000e220000001000 */
        /* <DEDUP_REMOVED lines=9> */
[----:B------:R-:W-:Y:S01]  /*0cc0*/  IMAD.MOV.U32 R3, RZ, RZ, R14 ;  /* 0x000000ffff037224 */ /* 0x000fe200078e000e */
[----:B------:R-:W-:-:S07]  /*0cd0*/  MOV R14, 0xcf0 ;  /* 0x00000cf0000e7802 */ /* 0x000fce0000000f00 */
[----:B--2-4-:R-:W-:Y:S05]  /*0ce0*/  CALL.REL.NOINC `($__internal_1_$__cuda_sm3x_div_rn_noftz_f32_slowpath) ;  /* 0x0000000000387944 */ /* 0x014fea0003c00000 */
[----:B------:R-:W-:-:S07]  /*0cf0*/  MOV R3, R2 ;  /* 0x0000000200037202 */ /* 0x000fce0000000f00 */
.L_x_71:
[----:B------:R-:W-:Y:S05]  /*0d00*/  BSYNC.RECONVERGENT B2 ;  /* 0x0000000000027941 */ /* 0x000fea0003800200 */
.L_x_70:
[----:B------:R-:W0:Y:S02]  /*0d10*/  F2I.U32.FLOOR.NTZ R3, R3 ;  /* 0x0000000300037305 */ /* 0x000e240000207000 */
.L_x_69:
[----:B------:R-:W-:Y:S05]  /*0d20*/  BSYNC.RECONVERGENT B1 ;  /* 0x0000000000017941 */ /* 0x000fea0003800200 */
.L_x_68:
[----:B----4-:R-:W-:Y:S02]  /*0d30*/  IMAD R2, R13, UR11, RZ ;  /* 0x0000000b0d027c24 */ /* 0x010fe4000f8e02ff */
[----:B------:R-:W-:-:S03]  /*0d40*/  IMAD.MOV.U32 R13, RZ, RZ, 0x3f800000 ;  /* 0x3f800000ff0d7424 */ /* 0x000fc600078e00ff */
[----:B0-----:R-:W-:-:S05]  /*0d50*/  IADD3 R3, P0, PT, R2, R3, RZ ;  /* 0x0000000302037210 */ /* 0x001fca0007f1e0ff */
[----:B------:R-:W-:Y:S01]  /*0d60*/  IMAD.X R12, RZ, RZ, RZ, P0 ;  /* 0x000000ffff0c7224 */ /* 0x000fe200000e06ff */
[----:B------:R-:W-:-:S04]  /*0d70*/  LEA R2, P0, R3, UR14, 0x2 ;  /* 0x0000000e03027c11 */ /* 0x000fc8000f8010ff */
[----:B------:R-:W-:-:S05]  /*0d80*/  LEA.HI.X R3, R3, UR15, R12, 0x2, P0 ;  /* 0x0000000f03037c11 */ /* 0x000fca00080f140c */
[----:B------:R1:W-:Y:S04]  /*0d90*/  REDG.E.ADD.F32.FTZ.RN.STRONG.GPU desc[UR12][R2.64], R13 ;  /* 0x0000000d020079a6 */ /* 0x0003e8000c12f30c */
.L_x_63:
[----:B0--3--:R-:W-:Y:S05]  /*0da0*/  BSYNC.RECONVERGENT B0 ;  /* 0x0000000000007941 */ /* 0x009fea0003800200 */
.L_x_62:
[----:B------:R-:W-:Y:S05]  /*0db0*/  BRA.U !UP0, `(.L_x_72) ;  /* 0xfffffff908cc7547 */ /* 0x000fea000b83ffff */
[----:B------:R-:W-:Y:S05]  /*0dc0*/  EXIT ;  /* 0x000000000000794d */ /* 0x000fea0003800000 */
        .weak           $__internal_1_$__cuda_sm3x_div_rn_noftz_f32_slowpath
        .type           $__internal_1_$__cuda_sm3x_div_rn_noftz_f32_slowpath,@function
        .size           $__internal_1_$__cuda_sm3x_div_rn_noftz_f32_slowpath,(.L_x_86 - $__internal_1_$__cuda_sm3x_div_rn_noftz_f32_slowpath)
$__internal_1_$__cuda_sm3x_div_rn_noftz_f32_slowpath:
[--C-:B------:R-:W-:Y:S01]  /*0dd0*/  SHF.R.U32.HI R15, RZ, 0x17, R0.reuse ;  /* 0x00000017ff0f7819 */ /* 0x100fe20000011600 */
[----:B------:R-:W-:Y:S01]  /*0de0*/  BSSY.RECONVERGENT B3, `(.L_x_73) ;  /* 0x0000063000037945 */ /* 0x000fe20003800200 */
[----:B------:R-:W-:Y:S02]  /*0df0*/  SHF.R.U32.HI R2, RZ, 0x17, R3 ;  /* 0x00000017ff027819 */ /* 0x000fe40000011603 */
[----:B------:R-:W-:Y:S02]  /*0e00*/  LOP3.LUT R15, R15, 0xff, RZ, 0xc0, !PT ;  /* 0x000000ff0f0f7812 */ /* 0x000fe400078ec0ff */
[----:B------:R-:W-:Y:S01]  /*0e10*/  LOP3.LUT R20, R2, 0xff, RZ, 0xc0, !PT ;  /* 0x000000ff02147812 */ /* 0x000fe200078ec0ff */
[----:B------:R-:W-:Y:S01]  /*0e20*/  IMAD.MOV.U32 R2, RZ, RZ, R0 ;  /* 0x000000ffff027224 */ /* 0x000fe200078e0000 */
[----:B------:R-:W-:-:S03]  /*0e30*/  IADD3 R17, PT, PT, R15, -0x1, RZ ;  /* 0xffffffff0f117810 */ /* 0x000fc60007ffe0ff */
[----:B------:R-:W-:Y:S01]  /*0e40*/  VIADD R18, R20, 0xffffffff ;  /* 0xffffffff14127836 */ /* 0x000fe20000000000 */
[----:B------:R-:W-:-:S04]  /*0e50*/  ISETP.GT.U32.AND P0, PT, R17, 0xfd, PT ;  /* 0x000000fd1100780c */ /* 0x000fc80003f04070 */
[----:B------:R-:W-:-:S13]  /*0e60*/  ISETP.GT.U32.OR P0, PT, R18, 0xfd, P0 ;  /* 0x000000fd1200780c */ /* 0x000fda0000704470 */
[----:B------:R-:W-:Y:S01]  /*0e70*/  @!P0 MOV R16, RZ ;  /* 0x000000ff00108202 */ /* 0x000fe20000000f00 */
        /* <DEDUP_REMOVED lines=19> */
[----:B------:R-:W-:Y:S02]  /*0fb0*/  @P0 IMAD.MOV.U32 R16, RZ, RZ, RZ ;  /* 0x000000ffff100224 */ /* 0x000fe400078e00ff */
[----:B------:R-:W-:Y:S01]  /*0fc0*/  @!P0 FFMA R3, R3, 1.84467440737095516160e+19, RZ ;  /* 0x5f80000003038823 */ /* 0x000fe200000000ff */
[----:B------:R-:W-:Y:S02]  /*0fd0*/  @!P0 IMAD.MOV.U32 R16, RZ, RZ, -0x40 ;  /* 0xffffffc0ff108424 */ /* 0x000fe400078e00ff */
[----:B------:R-:W-:-:S03]  /*0fe0*/  @!P1 FFMA R2, R0, 1.84467440737095516160e+19, RZ ;  /* 0x5f80000000029823 */ /* 0x000fc600000000ff */
[----:B------:R-:W-:-:S07]  /*0ff0*/  @!P1 IADD3 R16, PT, PT, R16, 0x40, RZ ;  /* 0x0000004010109810 */ /* 0x000fce0007ffe0ff */
.L_x_74:
[----:B------:R-:W-:Y:S01]  /*1000*/  LEA R17, R15, 0xc0800000, 0x17 ;  /* 0xc08000000f117811 */ /* 0x000fe200078eb8ff */
[----:B------:R-:W-:Y:S01]  /*1010*/  VIADD R20, R20, 0xffffff81 ;  /* 0xffffff8114147836 */ /* 0x000fe20000000000 */
[----:B------:R-:W-:Y:S03]  /*1020*/  BSSY.RECONVERGENT B4, `(.L_x_79) ;  /* 0x0000035000047945 */ /* 0x000fe60003800200 */
[----:B------:R-:W-:Y:S02]  /*1030*/  IMAD.IADD R19, R2, 0x1, -R17 ;  /* 0x0000000102137824 */ /* 0x000fe400078e0a11 */
[C---:B------:R-:W-:Y:S02]  /*1040*/  IMAD R2, R20.reuse, -0x800000, R3 ;  /* 0xff80000014027824 */ /* 0x040fe400078e0203 */
[----:B------:R0:W1:Y:S01]  /*1050*/  MUFU.RCP R17, R19 ;  /* 0x0000001300117308 */ /* 0x0000620000001000 */
[----:B------:R-:W-:Y:S01]  /*1060*/  FADD.FTZ R21, -R19, -RZ ;  /* 0x800000ff13157221 */ /* 0x000fe20000010100 */
[----:B0-----:R-:W-:-:S04]  /*1070*/  IADD3 R19, PT, PT, R20, 0x7f, -R15 ;  /* 0x0000007f14137810 */ /* 0x001fc80007ffe80f */
[----:B------:R-:W-:Y:S01]  /*1080*/  IADD3 R19, PT, PT, R19, R16, RZ ;  /* 0x0000001013137210 */ /* 0x000fe20007ffe0ff */
[----:B-1----:R-:W-:-:S04]  /*1090*/  FFMA R18, R17, R21, 1 ;  /* 0x3f80000011127423 */ /* 0x002fc80000000015 */
[----:B------:R-:W-:-:S04]  /*10a0*/  FFMA R3, R17, R18, R17 ;  /* 0x0000001211037223 */ /* 0x000fc80000000011 */
[----:B------:R-:W-:-:S04]  /*10b0*/  FFMA R18, R2, R3, RZ ;  /* 0x0000000302127223 */ /* 0x000fc800000000ff */
[----:B------:R-:W-:-:S04]  /*10c0*/  FFMA R17, R21, R18, R2 ;  /* 0x0000001215117223 */ /* 0x000fc80000000002 */
[----:B------:R-:W-:-:S04]  /*10d0*/  FFMA R18, R3, R17, R18 ;  /* 0x0000001103127223 */ /* 0x000fc80000000012 */
[----:B------:R-:W-:-:S04]  /*10e0*/  FFMA R17, R21, R18, R2 ;  /* 0x0000001215117223 */ /* 0x000fc80000000002 */
[----:B------:R-:W-:-:S05]  /*10f0*/  FFMA R2, R3, R17, R18 ;  /* 0x0000001103027223 */ /* 0x000fca0000000012 */
[----:B------:R-:W-:-:S04]  /*1100*/  SHF.R.U32.HI R15, RZ, 0x17, R2 ;  /* 0x00000017ff0f7819 */ /* 0x000fc80000011602 */
[----:B------:R-:W-:-:S05]  /*1110*/  LOP3.LUT R15, R15, 0xff, RZ, 0xc0, !PT ;  /* 0x000000ff0f0f7812 */ /* 0x000fca00078ec0ff */
[----:B------:R-:W-:-:S04]  /*1120*/  IMAD.IADD R20, R15, 0x1, R19 ;  /* 0x000000010f147824 */ /* 0x000fc800078e0213 */
        /* <DEDUP_REMOVED lines=10> */
[-CC-:B------:R-:W-:Y:S01]  /*11d0*/  FFMA.RZ R15, R3, R17.reuse, R18.reuse ;  /* 0x00000011030f7223 */ /* 0x180fe2000000c012 */
[C---:B------:R-:W-:Y:S02]  /*11e0*/  ISETP.NE.AND P2, PT, R20.reuse, RZ, PT ;  /* 0x000000ff1400720c */ /* 0x040fe40003f45270 */
[C---:B------:R-:W-:Y:S02]  /*11f0*/  ISETP.NE.AND P1, PT, R20.reuse, RZ, PT ;  /* 0x000000ff1400720c */ /* 0x040fe40003f25270 */
[----:B------:R-:W-:Y:S01]  /*1200*/  LOP3.LUT R16, R15, 0x7fffff, RZ, 0xc0, !PT ;  /* 0x007fffff0f107812 */ /* 0x000fe200078ec0ff */
[CCC-:B------:R-:W-:Y:S01]  /*1210*/  FFMA.RP R15, R3.reuse, R17.reuse, R18.reuse ;  /* 0x00000011030f7223 */ /* 0x1c0fe20000008012 */
[----:B------:R-:W-:Y:S01]  /*1220*/  FFMA.RM R18, R3, R17, R18 ;  /* 0x0000001103127223 */ /* 0x000fe20000004012 */
[----:B------:R-:W-:Y:S01]  /*1230*/  IADD3 R3, PT, PT, R20, 0x20, RZ ;  /* 0x0000002014037810 */ /* 0x000fe20007ffe0ff */
[----:B------:R-:W-:Y:S01]  /*1240*/  IMAD.MOV R17, RZ, RZ, -R20 ;  /* 0x000000ffff117224 */ /* 0x000fe200078e0a14 */
[----:B------:R-:W-:-:S02]  /*1250*/  LOP3.LUT R16, R16, 0x800000, RZ, 0xfc, !PT ;  /* 0x0080000010107812 */ /* 0x000fc400078efcff */
[----:B------:R-:W-:Y:S02]  /*1260*/  FSETP.NEU.FTZ.AND P0, PT, R15, R18, PT ;  /* 0x000000120f00720b */ /* 0x000fe40003f1d000 */
[----:B------:R-:W-:Y:S02]  /*1270*/  SHF.L.U32 R3, R16, R3, RZ ;  /* 0x0000000310037219 */ /* 0x000fe400000006ff */
[----:B------:R-:W-:Y:S02]  /*1280*/  SEL R15, R17, RZ, P2 ;  /* 0x000000ff110f7207 */ /* 0x000fe40001000000 */
[----:B------:R-:W-:Y:S02]  /*1290*/  ISETP.NE.AND P1, PT, R3, RZ, P1 ;  /* 0x000000ff0300720c */ /* 0x000fe40000f25270 */
[----:B------:R-:W-:Y:S02]  /*12a0*/  SHF.R.U32.HI R15, RZ, R15, R16 ;  /* 0x0000000fff0f7219 */ /* 0x000fe40000011610 */
[----:B------:R-:W-:-:S02]  /*12b0*/  PLOP3.LUT P0, PT, P0, P1, PT, 0xf8, 0x8f ;  /* 0x00000000008f781c */ /* 0x000fc40000703f70 */
[----:B------:R-:W-:Y:S02]  /*12c0*/  SHF.R.U32.HI R16, RZ, 0x1, R15 ;  /* 0x00000001ff107819 */ /* 0x000fe4000001160f */
[----:B------:R-:W-:-:S04]  /*12d0*/  SEL R3, RZ, 0x1, !P0 ;  /* 0x00000001ff037807 */ /* 0x000fc80004000000 */
[----:B------:R-:W-:-:S04]  /*12e0*/  LOP3.LUT R18, R3, 0x1, R16, 0xf8, !PT ;  /* 0x0000000103127812 */ /* 0x000fc800078ef810 */
[----:B------:R-:W-:-:S05]  /*12f0*/  LOP3.LUT R15, R18, R15, RZ, 0xc0, !PT ;  /* 0x0000000f120f7212 */ /* 0x000fca00078ec0ff */
[----:B------:R-:W-:-:S05]  /*1300*/  IMAD.IADD R15, R16, 0x1, R15 ;  /* 0x00000001100f7824 */ /* 0x000fca00078e020f */
[----:B------:R-:W-:Y:S01]  /*1310*/  LOP3.LUT R2, R15, R2, RZ, 0xfc, !PT ;  /* 0x000000020f027212 */ /* 0x000fe200078efcff */
[----:B------:R-:W-:Y:S06]  /*1320*/  BRA `(.L_x_82) ;  /* 0x0000000000107947 */ /* 0x000fec0003800000 */
.L_x_81:
[----:B------:R-:W-:-:S04]  /*1330*/  LOP3.LUT R2, R2, 0x80000000, RZ, 0xc0, !PT ;  /* 0x8000000002027812 */ /* 0x000fc800078ec0ff */
[----:B------:R-:W-:Y:S01]  /*1340*/  LOP3.LUT R2, R2, 0x7f800000, RZ, 0xfc, !PT ;  /* 0x7f80000002027812 */ /* 0x000fe200078efcff */
[----:B------:R-:W-:Y:S06]  /*1350*/  BRA `(.L_x_82) ;  /* 0x0000000000047947 */ /* 0x000fec0003800000 */
.L_x_80:
[----:B------:R-:W-:-:S07]  /*1360*/  LEA R2, R19, R2, 0x17 ;  /* 0x0000000213027211 */ /* 0x000fce00078eb8ff */
.L_x_82:
[----:B------:R-:W-:Y:S05]  /*1370*/  BSYNC.RECONVERGENT B4 ;  /* 0x0000000000047941 */ /* 0x000fea0003800200 */
.L_x_79:
[----:B------:R-:W-:Y:S05]  /*1380*/  BRA `(.L_x_83) ;  /* 0x0000000000207947 */ /* 0x000fea0003800000 */
.L_x_78:
[----:B------:R-:W-:-:S04]  /*1390*/  LOP3.LUT R2, R2, 0x80000000, R3, 0x48, !PT ;  /* 0x8000000002027812 */ /* 0x000fc800078e4803 */
[----:B------:R-:W-:Y:S01]  /*13a0*/  LOP3.LUT R2, R2, 0x7f800000, RZ, 0xfc, !PT ;  /* 0x7f80000002027812 */ /* 0x000fe200078efcff */
[----:B------:R-:W-:Y:S06]  /*13b0*/  BRA `(.L_x_83) ;  /* 0x0000000000147947 */ /* 0x000fec0003800000 */
.L_x_77:
[----:B------:R-:W-:Y:S01]  /*13c0*/  LOP3.LUT R2, R2, 0x80000000, R3, 0x48, !PT ;  /* 0x8000000002027812 */ /* 0x000fe200078e4803 */
[----:B------:R-:W-:Y:S06]  /*13d0*/  BRA `(.L_x_83) ;  /* 0x00000000000c7947 */ /* 0x000fec0003800000 */
.L_x_76:
[----:B------:R-:W0:Y:S01]  /*13e0*/  MUFU.RSQ R2, -QNAN ;  /* 0xffc0000000027908 */ /* 0x000e220000001400 */
[----:B------:R-:W-:Y:S05]  /*13f0*/  BRA `(.L_x_83) ;  /* 0x0000000000047947 */ /* 0x000fea0003800000 */
.L_x_75:
[----:B------:R-:W-:-:S07]  /*1400*/  FADD.FTZ R2, R3, R0 ;  /* 0x0000000003027221 */ /* 0x000fce0000010000 */
.L_x_83:
[----:B------:R-:W-:Y:S05]  /*1410*/  BSYNC.RECONVERGENT B3 ;  /* 0x0000000000037941 */ /* 0x000fea0003800200 */
.L_x_73:
[----:B------:R-:W-:-:S04]  /*1420*/  IMAD.MOV.U32 R15, RZ, RZ, 0x0 ;  /* 0x00000000ff0f7424 */ /* 0x000fc800078e00ff */
[----:B0-----:R-:W-:Y:S05]  /*1430*/  RET.REL.NODEC R14 `(_Z25binAtomsWithinSliceKernelPKfjPKjjjjfPf) ;  /* 0xffffffe80ef07950 */ /* 0x001fea0003c3ffff */
.L_x_84:
        /* <DEDUP_REMOVED lines=12> */
.L_x_86:


//--------------------- .nv.shared.reserved.0     --------------------------
	.section	.nv.shared.reserved.0,"aw",@nobits
	.weak		__nv_reservedSMEM_offset_0_alias
	.size		__nv_reservedSMEM_offset_0_alias, 0, 64
	.other		__nv_reservedSMEM_offset_0_alias,@"STO_CUDA_RESERVED_SHARED STV_DEFAULT"
__nv_reservedSMEM_offset_0_alias:
	.zero		0
	.zero		64


//--------------------- .nv.global                --------------------------
	.section	.nv.global,"aw",@nobits
.nv.global:
	.type		_ZN34_INTERNAL_375fb707_4_k_cu_d948fb0d6thrust24THRUST_300001_SM_1000_NS3seqE,@object
	.size		_ZN34_INTERNAL_375fb707_4_k_cu_d948fb0d6thrust24THRUST_300001_SM_1000_NS3seqE,(_ZN34_INTERNAL_375fb707_4_k_cu_d948fb0d4cuda3std3__48in_placeE - _ZN34_INTERNAL_375fb707_4_k_cu_d948fb0d6thrust24THRUST_300001_SM_1000_NS3seqE)
_ZN34_INTERNAL_375fb707_4_k_cu_d948fb0d6thrust24THRUST_300001_SM_1000_NS3seqE:
	.zero		1
	.type		_ZN34_INTERNAL_375fb707_4_k_cu_d948fb0d4cuda3std3__48in_placeE,@object
	.size		_ZN34_INTERNAL_375fb707_4_k_cu_d948fb0d4cuda3std3__48in_placeE,(_ZN34_INTERNAL_375fb707_4_k_cu_d948fb0d4cuda3std6ranges3__45__cpo4sizeE - _ZN34_INTERNAL_375fb707_4_k_cu_d948fb0d4cuda3std3__48in_placeE)
_ZN34_INTERNAL_375fb707_4_k_cu_d948fb0d4cuda3std3__48in_placeE:
	.zero		1
	.type		_ZN34_INTERNAL_375fb707_4_k_cu_d948fb0d4cuda3std6ranges3__45__cpo4sizeE,@object
	.size		_ZN34_INTERNAL_375fb707_4_k_cu_d948fb0d4cuda3std6ranges3__45__cpo4sizeE,(_ZN34_INTERNAL_375fb707_4_k_cu_d948fb0d6thrust24THRUST_300001_SM_1000_NS12placeholders2_3E - _ZN34_INTERNAL_375fb707_4_k_cu_d948fb0d4cuda3std6ranges3__45__cpo4sizeE)
_ZN34_INTERNAL_375fb707_4_k_cu_d948fb0d4cuda3std6ranges3__45__cpo4sizeE:
	.zero		1
	.type		_ZN34_INTERNAL_375fb707_4_k_cu_d948fb0d6thrust24THRUST_300001_SM_1000_NS12placeholders2_3E,@object
	.size		_ZN34_INTERNAL_375fb707_4_k_cu_d948fb0d6thrust24THRUST_300001_SM_1000_NS12placeholders2_3E,(_ZN34_INTERNAL_375fb707_4_k_cu_d948fb0d4cuda3std3__45__cpo6cbeginE - _ZN34_INTERNAL_375fb707_4_k_cu_d948fb0d6thrust24THRUST_300001_SM_1000_NS12placeholders2_3E)
_ZN34_INTERNAL_375fb707_4_k_cu_d948fb0d6thrust24THRUST_300001_SM_1000_NS12placeholders2_3E:
	.zero		1
	.type		_ZN34_INTERNAL_375fb707_4_k_cu_d948fb0d4cuda3std3__45__cpo6cbeginE,@object
	.size		_ZN34_INTERNAL_375fb707_4_k_cu_d948fb0d4cuda3std3__45__cpo6cbeginE,(_ZN34_INTERNAL_375fb707_4_k_cu_d948fb0d4cuda3std6ranges3__45__cpo6cbeginE - _ZN34_INTERNAL_375fb707_4_k_cu_d948fb0d4cuda3std3__45__cpo6cbeginE)
_ZN34_INTERNAL_375fb707_4_k_cu_d948fb0d4cuda3std3__45__cpo6cbeginE:
	.zero		1
	.type		_ZN34_INTERNAL_375fb707_4_k_cu_d948fb0d4cuda3std6ranges3__45__cpo6cbeginE,@object
	.size		_ZN34_INTERNAL_375fb707_4_k_cu_d948fb0d4cuda3std6ranges3__45__cpo6cbeginE,(_ZN34_INTERNAL_375fb707_4_k_cu_d948fb0d6thrust24THRUST_300001_SM_1000_NS12placeholders2_7E - _ZN34_INTERNAL_375fb707_4_k_cu_d948fb0d4cuda3std6ranges3__45__cpo6cbeginE)
_ZN34_INTERNAL_375fb707_4_k_cu_d948fb0d4cuda3std6ranges3__45__cpo6cbeginE:
	.zero		1
	.type		_ZN34_INTERNAL_375fb707_4_k_cu_d948fb0d6thrust24THRUST_300001_SM_1000_NS12placeholders2_7E,@object
	.size		_ZN34_INTERNAL_375fb707_4_k_cu_d948fb0d6thrust24THRUST_300001_SM_1000_NS12placeholders2_7E,(_ZN34_INTERNAL_375fb707_4_k_cu_d948fb0d4cuda3std3__45__cpo7crbeginE - _ZN34_INTERNAL_375fb707_4_k_cu_d948fb0d6thrust24THRUST_300001_SM_1000_NS12placeholders2_7E)
_ZN34_INTERNAL_375fb707_4_k_cu_d948fb0d6thrust24THRUST_300001_SM_1000_NS12placeholders2_7E:
	.zero		1
	.type		_ZN34_INTERNAL_375fb707_4_k_cu_d948fb0d4cuda3std3__45__cpo7crbeginE,@object
	.size		_ZN34_INTERNAL_375fb707_4_k_cu_d948fb0d4cuda3std3__45__cpo7crbeginE,(_ZN34_INTERNAL_375fb707_4_k_cu_d948fb0d4cuda3std6ranges3__45__cpo4nextE - _ZN34_INTERNAL_375fb707_4_k_cu_d948fb0d4cuda3std3__45__cpo7crbeginE)
_ZN34_INTERNAL_375fb707_4_k_cu_d948fb0d4cuda3std3__45__cpo7crbeginE:
	.zero		1
	.type		_ZN34_INTERNAL_375fb707_4_k_cu_d948fb0d4cuda3std6ranges3__45__cpo4nextE,@object
	.size		_ZN34_INTERNAL_375fb707_4_k_cu_d948fb0d4cuda3std6ranges3__45__cpo4nextE,(_ZN34_INTERNAL_375fb707_4_k_cu_d948fb0d4cuda3std6ranges3__45__cpo4swapE - _ZN34_INTERNAL_375fb707_4_k_cu_d948fb0d4cuda3std6ranges3__45__cpo4nextE)
_ZN34_INTERNAL_375fb707_4_k_cu_d948fb0d4cuda3std6ranges3__45__cpo4nextE:
	.zero		1
	.type		_ZN34_INTERNAL_375fb707_4_k_cu_d948fb0d4cuda3std6ranges3__45__cpo4swapE,@object
	.size		_ZN34_INTERNAL_375fb707_4_k_cu_d948fb0d4cuda3std6ranges3__45__cpo4swapE,(_ZN34_INTERNAL_375fb707_4_k_cu_d948fb0d6thrust24THRUST_300001_SM_1000_NS8cuda_cub10par_nosyncE - _ZN34_INTERNAL_375fb707_4_k_cu_d948fb0d4cuda3std6ranges3__45__cpo4swapE)
_ZN34_INTERNAL_375fb707_4_k_cu_d948fb0d4cuda3std6ranges3__45__cpo4swapE:
	.zero		1
	.type		_ZN34_INTERNAL_375fb707_4_k_cu_d948fb0d6thrust24THRUST_300001_SM_1000_NS8cuda_cub10par_nosyncE,@object
	.size		_ZN34_INTERNAL_375fb707_4_k_cu_d948fb0d6thrust24THRUST_300001_SM_1000_NS8cuda_cub10par_nosyncE,(_ZN34_INTERNAL_375fb707_4_k_cu_d948fb0d6thrust24THRUST_300001_SM_1000_NS12placeholders2_9E - _ZN34_INTERNAL_375fb707_4_k_cu_d948fb0d6thrust24THRUST_300001_SM_1000_NS8cuda_cub10par_nosyncE)
_ZN34_INTERNAL_375fb707_4_k_cu_d948fb0d6thrust24THRUST_300001_SM_1000_NS8cuda_cub10par_nosyncE:
	.zero		1
	.type		_ZN34_INTERNAL_375fb707_4_k_cu_d948fb0d6thrust24THRUST_300001_SM_1000_NS12placeholders2_9E,@object
	.size		_ZN34_INTERNAL_375fb707_4_k_cu_d948fb0d6thrust24THRUST_300001_SM_1000_NS12placeholders2_9E,(_ZN34_INTERNAL_375fb707_4_k_cu_d948fb0d4cuda3std3__436_GLOBAL__N__375fb707_4_k_cu_d948fb0d6ignoreE - _ZN34_INTERNAL_375fb707_4_k_cu_d948fb0d6thrust24THRUST_300001_SM_1000_NS12placeholders2_9E)
_ZN34_INTERNAL_375fb707_4_k_cu_d948fb0d6thrust24THRUST_300001_SM_1000_NS12placeholders2_9E:
	.zero		1
	.type		_ZN34_INTERNAL_375fb707_4_k_cu_d948fb0d4cuda3std3__436_GLOBAL__N__375fb707_4_k_cu_d948fb0d6ignoreE,@object
	.size		_ZN34_INTERNAL_375fb707_4_k_cu_d948fb0d4cuda3std3__436_GLOBAL__N__375fb707_4_k_cu_d948fb0d6ignoreE,(_ZN34_INTERNAL_375fb707_4_k_cu_d948fb0d4cuda3std6ranges3__45__cpo4dataE - _ZN34_INTERNAL_375fb707_4_k_cu_d948fb0d4cuda3std3__436_GLOBAL__N__375fb707_4_k_cu_d948fb0d6ignoreE)
_ZN34_INTERNAL_375fb707_4_k_cu_d948fb0d4cuda3std3__436_GLOBAL__N__375fb707_4_k_cu_d948fb0d6ignoreE:
	.zero		1
	.type		_ZN34_INTERNAL_375fb707_4_k_cu_d948fb0d4cuda3std6ranges3__45__cpo4dataE,@object
	.size		_ZN34_INTERNAL_375fb707_4_k_cu_d948fb0d4cuda3std6ranges3__45__cpo4dataE,(_ZN34_INTERNAL_375fb707_4_k_cu_d948fb0d6thrust24THRUST_300001_SM_1000_NS12placeholders2_1E - _ZN34_INTERNAL_375fb707_4_k_cu_d948fb0d4cuda3std6ranges3__45__cpo4dataE)
_ZN34_INTERNAL_375fb707_4_k_cu_d948fb0d4cuda3std6ranges3__45__cpo4dataE:
	.zero		1
	.type		_ZN34_INTERNAL_375fb707_4_k_cu_d948fb0d6thrust24THRUST_300001_SM_1000_NS12placeholders2_1E,@object
	.size		_ZN34_INTERNAL_375fb707_4_k_cu_d948fb0d6thrust24THRUST_300001_SM_1000_NS12placeholders2_1E,(_ZN34_INTERNAL_375fb707_4_k_cu_d948fb0d4cuda3std3__45__cpo5beginE - _ZN34_INTERNAL_375fb707_4_k_cu_d948fb0d6thrust24THRUST_300001_SM_1000_NS12placeholders2_1E)
_ZN34_INTERNAL_375fb707_4_k_cu_d948fb0d6thrust24THRUST_300001_SM_1000_NS12placeholders2_1E:
	.zero		1
	.type		_ZN34_INTERNAL_375fb707_4_k_cu_d948fb0d4cuda3std3__45__cpo5beginE,@object
	.size		_ZN34_INTERNAL_375fb707_4_k_cu_d948fb0d4cuda3std3__45__cpo5beginE,(_ZN34_INTERNAL_375fb707_4_k_cu_d948fb0d4cuda3std6ranges3__45__cpo5beginE - _ZN34_INTERNAL_375fb707_4_k_cu_d948fb0d4cuda3std3__45__cpo5beginE)
_ZN34_INTERNAL_375fb707_4_k_cu_d948fb0d4cuda3std3__45__cpo5beginE:
	.zero		1
	.type		_ZN34_INTERNAL_375fb707_4_k_cu_d948fb0d4cuda3std6ranges3__45__cpo5beginE,@object
	.size		_ZN34_INTERNAL_375fb707_4_k_cu_d948fb0d4cuda3std6ranges3__45__cpo5beginE,(_ZN34_INTERNAL_375fb707_4_k_cu_d948fb0d6thrust24THRUST_300001_SM_1000_NS12placeholders2_5E - _ZN34_INTERNAL_375fb707_4_k_cu_d948fb0d4cuda3std6ranges3__45__cpo5beginE)
_ZN34_INTERNAL_375fb707_4_k_cu_d948fb0d4cuda3std6ranges3__45__cpo5beginE:
	.zero		1
	.type		_ZN34_INTERNAL_375fb707_4_k_cu_d948fb0d6thrust24THRUST_300001_SM_1000_NS12placeholders2_5E,@object
	.size		_ZN34_INTERNAL_375fb707_4_k_cu_d948fb0d6thrust24THRUST_300001_SM_1000_NS12placeholders2_5E,(_ZN34_INTERNAL_375fb707_4_k_cu_d948fb0d4cuda3std3__45__cpo6rbeginE - _ZN34_INTERNAL_375fb707_4_k_cu_d948fb0d6thrust24THRUST_300001_SM_1000_NS12placeholders2_5E)
_ZN34_INTERNAL_375fb707_4_k_cu_d948fb0d6thrust24THRUST_300001_SM_1000_NS12placeholders2_5E:
	.zero		1
	.type		_ZN34_INTERNAL_375fb707_4_k_cu_d948fb0d4cuda3std3__45__cpo6rbeginE,@object
	.size		_ZN34_INTERNAL_375fb707_4_k_cu_d948fb0d4cuda3std3__45__cpo6rbeginE,(_ZN34_INTERNAL_375fb707_4_k_cu_d948fb0d4cuda3std6ranges3__45__cpo7advanceE - _ZN34_INTERNAL_375fb707_4_k_cu_d948fb0d4cuda3std3__45__cpo6rbeginE)
_ZN34_INTERNAL_375fb707_4_k_cu_d948fb0d4cuda3std3__45__cpo6rbeginE:
	.zero		1
	.type		_ZN34_INTERNAL_375fb707_4_k_cu_d948fb0d4cuda3std6ranges3__45__cpo7advanceE,@object
	.size		_ZN34_INTERNAL_375fb707_4_k_cu_d948fb0d4cuda3std6ranges3__45__cpo7advanceE,(_ZN34_INTERNAL_375fb707_4_k_cu_d948fb0d4cuda3std3__47nulloptE - _ZN34_INTERNAL_375fb707_4_k_cu_d948fb0d4cuda3std6ranges3__45__cpo7advanceE)
_ZN34_INTERNAL_375fb707_4_k_cu_d948fb0d4cuda3std6ranges3__45__cpo7advanceE:
	.zero		1
	.type		_ZN34_INTERNAL_375fb707_4_k_cu_d948fb0d4cuda3std3__47nulloptE,@object
	.size		_ZN34_INTERNAL_375fb707_4_k_cu_d948fb0d4cuda3std3__47nulloptE,(_ZN34_INTERNAL_375fb707_4_k_cu_d948fb0d4cuda3std6ranges3__45__cpo8distanceE - _ZN34_INTERNAL_375fb707_4_k_cu_d948fb0d4cuda3std3__47nulloptE)
_ZN34_INTERNAL_375fb707_4_k_cu_d948fb0d4cuda3std3__47nulloptE:
	.zero		1
	.type		_ZN34_INTERNAL_375fb707_4_k_cu_d948fb0d4cuda3std6ranges3__45__cpo8distanceE,@object
	.size		_ZN34_INTERNAL_375fb707_4_k_cu_d948fb0d4cuda3std6ranges3__45__cpo8distanceE,(_ZN34_INTERNAL_375fb707_4_k_cu_d948fb0d6thrust24THRUST_300001_SM_1000_NS12placeholders3_10E - _ZN34_INTERNAL_375fb707_4_k_cu_d948fb0d4cuda3std6ranges3__45__cpo8distanceE)
_ZN34_INTERNAL_375fb707_4_k_cu_d948fb0d4cuda3std6ranges3__45__cpo8distanceE:
	.zero		1
	.type		_ZN34_INTERNAL_375fb707_4_k_cu_d948fb0d6thrust24THRUST_300001_SM_1000_NS12placeholders3_10E,@object
	.size		_ZN34_INTERNAL_375fb707_4_k_cu_d948fb0d6thrust24THRUST_300001_SM_1000_NS12placeholders3_10E,(_ZN34_INTERNAL_375fb707_4_k_cu_d948fb0d4cuda3std3__419piecewise_constructE - _ZN34_INTERNAL_375fb707_4_k_cu_d948fb0d6thrust24THRUST_300001_SM_1000_NS12placeholders3_10E)
_ZN34_INTERNAL_375fb707_4_k_cu_d948fb0d6thrust24THRUST_300001_SM_1000_NS12placeholders3_10E:
	.zero		1
	.type		_ZN34_INTERNAL_375fb707_4_k_cu_d948fb0d4cuda3std3__419piecewise_constructE,@object
	.size		_ZN34_INTERNAL_375fb707_4_k_cu_d948fb0d4cuda3std3__419piecewise_constructE,(_ZN34_INTERNAL_375fb707_4_k_cu_d948fb0d4cuda3std6ranges3__45__cpo5cdataE - _ZN34_INTERNAL_375fb707_4_k_cu_d948fb0d4cuda3std3__419piecewise_constructE)
_ZN34_INTERNAL_375fb707_4_k_cu_d948fb0d4cuda3std3__419piecewise_constructE:
	.zero		1
	.type		_ZN34_INTERNAL_375fb707_4_k_cu_d948fb0d4cuda3std6ranges3__45__cpo5cdataE,@object
	.size		_ZN34_INTERNAL_375fb707_4_k_cu_d948fb0d4cuda3std6ranges3__45__cpo5cdataE,(_ZN34_INTERNAL_375fb707_4_k_cu_d948fb0d6thrust24THRUST_300001_SM_1000_NS12placeholders2_2E - _ZN34_INTERNAL_375fb707_4_k_cu_d948fb0d4cuda3std6ranges3__45__cpo5cdataE)
_ZN34_INTERNAL_375fb707_4_k_cu_d948fb0d4cuda3std6ranges3__45__cpo5cdataE:
	.zero		1
	.type		_ZN34_INTERNAL_375fb707_4_k_cu_d948fb0d6thrust24THRUST_300001_SM_1000_NS12placeholders2_2E,@object
	.size		_ZN34_INTERNAL_375fb707_4_k_cu_d948fb0d6thrust24THRUST_300001_SM_1000_NS12placeholders2_2E,(_ZN34_INTERNAL_375fb707_4_k_cu_d948fb0d4cuda3std3__45__cpo3endE - _ZN34_INTERNAL_375fb707_4_k_cu_d948fb0d6thrust24THRUST_300001_SM_1000_NS12placeholders2_2E)
_ZN34_INTERNAL_375fb707_4_k_cu_d948fb0d6thrust24THRUST_300001_SM_1000_NS12placeholders2_2E:
	.zero		1
	.type		_ZN34_INTERNAL_375fb707_4_k_cu_d948fb0d4cuda3std3__45__cpo3endE,@object
	.size		_ZN34_INTERNAL_375fb707_4_k_cu_d948fb0d4cuda3std3__45__cpo3endE,(_ZN34_INTERNAL_375fb707_4_k_cu_d948fb0d4cuda3std6ranges3__45__cpo3endE - _ZN34_INTERNAL_375fb707_4_k_cu_d948fb0d4cuda3std3__45__cpo3endE)
_ZN34_INTERNAL_375fb707_4_k_cu_d948fb0d4cuda3std3__45__cpo3endE:
	.zero		1
	.type		_ZN34_INTERNAL_375fb707_4_k_cu_d948fb0d4cuda3std6ranges3__45__cpo3endE,@object
	.size		_ZN34_INTERNAL_375fb707_4_k_cu_d948fb0d4cuda3std6ranges3__45__cpo3endE,(_ZN34_INTERNAL_375fb707_4_k_cu_d948fb0d6thrust24THRUST_300001_SM_1000_NS12placeholders2_6E - _ZN34_INTERNAL_375fb707_4_k_cu_d948fb0d4cuda3std6ranges3__45__cpo3endE)
_ZN34_INTERNAL_375fb707_4_k_cu_d948fb0d4cuda3std6ranges3__45__cpo3endE:
	.zero		1
	.type		_ZN34_INTERNAL_375fb707_4_k_cu_d948fb0d6thrust24THRUST_300001_SM_1000_NS12placeholders2_6E,@object
	.size		_ZN34_INTERNAL_375fb707_4_k_cu_d948fb0d6thrust24THRUST_300001_SM_1000_NS12placeholders2_6E,(_ZN34_INTERNAL_375fb707_4_k_cu_d948fb0d4cuda3std3__45__cpo4rendE - _ZN34_INTERNAL_375fb707_4_k_cu_d948fb0d6thrust24THRUST_300001_SM_1000_NS12placeholders2_6E)
_ZN34_INTERNAL_375fb707_4_k_cu_d948fb0d6thrust24THRUST_300001_SM_1000_NS12placeholders2_6E:
	.zero		1
	.type		_ZN34_INTERNAL_375fb707_4_k_cu_d948fb0d4cuda3std3__45__cpo4rendE,@object
	.size		_ZN34_INTERNAL_375fb707_4_k_cu_d948fb0d4cuda3std3__45__cpo4rendE,(_ZN34_INTERNAL_375fb707_4_k_cu_d948fb0d4cuda3std6ranges3__45__cpo9iter_swapE - _ZN34_INTERNAL_375fb707_4_k_cu_d948fb0d4cuda3std3__45__cpo4rendE)
_ZN34_INTERNAL_375fb707_4_k_cu_d948fb0d4cuda3std3__45__cpo4rendE:
	.zero		1
	.type		_ZN34_INTERNAL_375fb707_4_k_cu_d948fb0d4cuda3std6ranges3__45__cpo9iter_swapE,@object
	.size		_ZN34_INTERNAL_375fb707_4_k_cu_d948fb0d4cuda3std6ranges3__45__cpo9iter_swapE,(_ZN34_INTERNAL_375fb707_4_k_cu_d948fb0d4cuda3std3__48unexpectE - _ZN34_INTERNAL_375fb707_4_k_cu_d948fb0d4cuda3std6ranges3__45__cpo9iter_swapE)
_ZN34_INTERNAL_375fb707_4_k_cu_d948fb0d4cuda3std6ranges3__45__cpo9iter_swapE:
	.zero		1
	.type		_ZN34_INTERNAL_375fb707_4_k_cu_d948fb0d4cuda3std3__48unexpectE,@object
	.size		_ZN34_INTERNAL_375fb707_4_k_cu_d948fb0d4cuda3std3__48unexpectE,(_ZN34_INTERNAL_375fb707_4_k_cu_d948fb0d6thrust24THRUST_300001_SM_1000_NS8cuda_cub3parE - _ZN34_INTERNAL_375fb707_4_k_cu_d948fb0d4cuda3std3__48unexpectE)
_ZN34_INTERNAL_375fb707_4_k_cu_d948fb0d4cuda3std3__48unexpectE:
	.zero		1
	.type		_ZN34_INTERNAL_375fb707_4_k_cu_d948fb0d6thrust24THRUST_300001_SM_1000_NS8cuda_cub3parE,@object
	.size		_ZN34_INTERNAL_375fb707_4_k_cu_d948fb0d6thrust24THRUST_300001_SM_1000_NS8cuda_cub3parE,(_ZN34_INTERNAL_375fb707_4_k_cu_d948fb0d6thrust24THRUST_300001_SM_1000_NS12placeholders2_4E - _ZN34_INTERNAL_375fb707_4_k_cu_d948fb0d6thrust24THRUST_300001_SM_1000_NS8cuda_cub3parE)
_ZN34_INTERNAL_375fb707_4_k_cu_d948fb0d6thrust24THRUST_300001_SM_1000_NS8cuda_cub3parE:
	.zero		1
	.type		_ZN34_INTERNAL_375fb707_4_k_cu_d948fb0d6thrust24THRUST_300001_SM_1000_NS12placeholders2_4E,@object
	.size		_ZN34_INTERNAL_375fb707_4_k_cu_d948fb0d6thrust24THRUST_300001_SM_1000_NS12placeholders2_4E,(_ZN34_INTERNAL_375fb707_4_k_cu_d948fb0d4cuda3std3__45__cpo4cendE - _ZN34_INTERNAL_375fb707_4_k_cu_d948fb0d6thrust24THRUST_300001_SM_1000_NS12placeholders2_4E)
_ZN34_INTERNAL_375fb707_4_k_cu_d948fb0d6thrust24THRUST_300001_SM_1000_NS12placeholders2_4E:
	.zero		1
	.type		_ZN34_INTERNAL_375fb707_4_k_cu_d948fb0d4cuda3std3__45__cpo4cendE,@object
	.size		_ZN34_INTERNAL_375fb707_4_k_cu_d948fb0d4cuda3std3__45__cpo4cendE,(_ZN34_INTERNAL_375fb707_4_k_cu_d948fb0d4cuda3std6ranges3__45__cpo4cendE - _ZN34_INTERNAL_375fb707_4_k_cu_d948fb0d4cuda3std3__45__cpo4cendE)
_ZN34_INTERNAL_375fb707_4_k_cu_d948fb0d4cuda3std3__45__cpo4cendE:
	.zero		1
	.type		_ZN34_INTERNAL_375fb707_4_k_cu_d948fb0d4cuda3std6ranges3__45__cpo4cendE,@object
	.size		_ZN34_INTERNAL_375fb707_4_k_cu_d948fb0d4cuda3std6ranges3__45__cpo4cendE,(_ZN34_INTERNAL_375fb707_4_k_cu_d948fb0d4cuda3std3__420unreachable_sentinelE - _ZN34_INTERNAL_375fb707_4_k_cu_d948fb0d4cuda3std6ranges3__45__cpo4cendE)
_ZN34_INTERNAL_375fb707_4_k_cu_d948fb0d4cuda3std6ranges3__45__cpo4cendE:
	.zero		1
	.type		_ZN34_INTERNAL_375fb707_4_k_cu_d948fb0d4cuda3std3__420unreachable_sentinelE,@object
	.size		_ZN34_INTERNAL_375fb707_4_k_cu_d948fb0d4cuda3std3__420unreachable_sentinelE,(_ZN34_INTERNAL_375fb707_4_k_cu_d948fb0d4cuda3std6ranges3__45__cpo5ssizeE - _ZN34_INTERNAL_375fb707_4_k_cu_d948fb0d4cuda3std3__420unreachable_sentinelE)
_ZN34_INTERNAL_375fb707_4_k_cu_d948fb0d4cuda3std3__420unreachable_sentinelE:
	.zero		1
	.type		_ZN34_INTERNAL_375fb707_4_k_cu_d948fb0d4cuda3std6ranges3__45__cpo5ssizeE,@object
	.size		_ZN34_INTERNAL_375fb707_4_k_cu_d948fb0d4cuda3std6ranges3__45__cpo5ssizeE,(_ZN34_INTERNAL_375fb707_4_k_cu_d948fb0d6thrust24THRUST_300001_SM_1000_NS12placeholders2_8E - _ZN34_INTERNAL_375fb707_4_k_cu_d948fb0d4cuda3std6ranges3__45__cpo5ssizeE)
_ZN34_INTERNAL_375fb707_4_k_cu_d948fb0d4cuda3std6ranges3__45__cpo5ssizeE:
	.zero		1
	.type		_ZN34_INTERNAL_375fb707_4_k_cu_d948fb0d6thrust24THRUST_300001_SM_1000_NS12placeholders2_8E,@object
	.size		_ZN34_INTERNAL_375fb707_4_k_cu_d948fb0d6thrust24THRUST_300001_SM_1000_NS12placeholders2_8E,(_ZN34_INTERNAL_375fb707_4_k_cu_d948fb0d4cuda3std3__45__cpo5crendE - _ZN34_INTERNAL_375fb707_4_k_cu_d948fb0d6thrust24THRUST_300001_SM_1000_NS12placeholders2_8E)
_ZN34_INTERNAL_375fb707_4_k_cu_d948fb0d6thrust24THRUST_300001_SM_1000_NS12placeholders2_8E:
	.zero		1
	.type		_ZN34_INTERNAL_375fb707_4_k_cu_d948fb0d4cuda3std3__45__cpo5crendE,@object
	.size		_ZN34_INTERNAL_375fb707_4_k_cu_d948fb0d4cuda3std3__45__cpo5crendE,(_ZN34_INTERNAL_375fb707_4_k_cu_d948fb0d4cuda3std6ranges3__45__cpo4prevE - _ZN34_INTERNAL_375fb707_4_k_cu_d948fb0d4cuda3std3__45__cpo5crendE)
_ZN34_INTERNAL_375fb707_4_k_cu_d948fb0d4cuda3std3__45__cpo5crendE:
	.zero		1
	.type		_ZN34_INTERNAL_375fb707_4_k_cu_d948fb0d4cuda3std6ranges3__45__cpo4prevE,@object
	.size		_ZN34_INTERNAL_375fb707_4_k_cu_d948fb0d4cuda3std6ranges3__45__cpo4prevE,(_ZN34_INTERNAL_375fb707_4_k_cu_d948fb0d4cuda3std6ranges3__45__cpo9iter_moveE - _ZN34_INTERNAL_375fb707_4_k_cu_d948fb0d4cuda3std6ranges3__45__cpo4prevE)
_ZN34_INTERNAL_375fb707_4_k_cu_d948fb0d4cuda3std6ranges3__45__cpo4prevE:
	.zero		1
	.type		_ZN34_INTERNAL_375fb707_4_k_cu_d948fb0d4cuda3std6ranges3__45__cpo9iter_moveE,@object
	.size		_ZN34_INTERNAL_375fb707_4_k_cu_d948fb0d4cuda3std6ranges3__45__cpo9iter_moveE,(_ZN34_INTERNAL_375fb707_4_k_cu_d948fb0d6thrust24THRUST_300001_SM_1000_NS6system6detail10sequential3seqE - _ZN34_INTERNAL_375fb707_4_k_cu_d948fb0d4cuda3std6ranges3__45__cpo9iter_moveE)
_ZN34_INTERNAL_375fb707_4_k_cu_d948fb0d4cuda3std6ranges3__45__cpo9iter_moveE:
	.zero		1
	.type		_ZN34_INTERNAL_375fb707_4_k_cu_d948fb0d6thrust24THRUST_300001_SM_1000_NS6system6detail10sequential3seqE,@object
	.size		_ZN34_INTERNAL_375fb707_4_k_cu_d948fb0d6thrust24THRUST_300001_SM_1000_NS6system6detail10sequential3seqE,(.L_31 - _ZN34_INTERNAL_375fb707_4_k_cu_d948fb0d6thrust24THRUST_300001_SM_1000_NS6system6detail10sequential3seqE)
_ZN34_INTERNAL_375fb707_4_k_cu_d948fb0d6thrust24THRUST_300001_SM_1000_NS6system6detail10sequential3seqE:
	.zero		1
.L_31:


//--------------------- .nv.constant0._ZN3cub18CUB_300001_SM_10006detail11EmptyKernelIvEEvv --------------------------
	.section	.nv.constant0._ZN3cub18CUB_300001_SM_10006detail11EmptyKernelIvEEvv,"a",@progbits
	.sectionflags	@""
	.align	4
.nv.constant0._ZN3cub18CUB_300001_SM_10006detail11EmptyKernelIvEEvv:
	.zero		896


//--------------------- .nv.constant0._Z14binAtomsKernelPKfjPKjjjjjfffPf --------------------------
	.section	.nv.constant0._Z14binAtomsKernelPKfjPKjjjjjfffPf,"a",@progbits
	.sectionflags	@""
	.align	4
.nv.constant0._Z14binAtomsKernelPKfjPKjjjjjfffPf:
	.zero		960


//--------------------- .nv.constant0._Z25binAtomsWithinSliceKernelPKfjPKjjjjfPf --------------------------
	.section	.nv.constant0._Z25binAtomsWithinSliceKernelPKfjPKjjjjfPf,"a",@progbits
	.sectionflags	@""
	.align	4
.nv.constant0._Z25binAtomsWithinSliceKernelPKfjPKjjjjfPf:
	.zero		944


//--------------------- SYMBOLS --------------------------

	.type		.nv.reservedSmem.offset0,@object
	.size		.nv.reservedSmem.offset0,0x4
